//
// Generated by NVIDIA NVVM Compiler
//
// Compiler Build ID: CL-36424714
// Cuda compilation tools, release 13.0, V13.0.88
// Based on NVVM 20.0.0
//

.version 9.0
.target sm_100
.address_size 64

	// .globl	_Z11printKernelv
.extern .func  (.param .b32 func_retval0) vprintf
(
	.param .b64 vprintf_param_0,
	.param .b64 vprintf_param_1
)
;
.global .align 4 .b8 d_x[8192];
.global .align 4 .b8 d_Xfp32[8192];
.global .align 4 .b8 d_ix[8192];
.const .align 4 .b8 d_N[4];
.const .align 4 .b8 d_median[4];
.global .align 1 .b8 $str[29] = {100, 95, 120, 91, 37, 105, 93, 32, 43, 32, 100, 95, 109, 101, 100, 105, 97, 110, 91, 32, 48, 32, 93, 58, 32, 37, 102, 10};
.global .align 1 .b8 $str$1[19] = {100, 95, 88, 102, 112, 51, 50, 91, 37, 105, 93, 58, 32, 37, 46, 54, 102, 10};
.global .align 1 .b8 $str$2[14] = {100, 95, 105, 120, 91, 37, 105, 93, 58, 32, 37, 102, 10};

.visible .entry _Z11printKernelv()
{
	.local .align 16 .b8 	__local_depot0[16];
	.reg .b64 	%SP;
	.reg .b64 	%SPL;
	.reg .b32 	%r<71>;
	.reg .b32 	%f<42>;
	.reg .b64 	%rd<9>;
	.reg .b64 	%fd<31>;

	mov.u64 	%SPL, __local_depot0;
	cvta.local.u64 	%SP, %SPL;
	add.u64 	%rd1, %SP, 0;
	add.u64 	%rd2, %SPL, 0;
	ld.const.f32 	%f1, [d_median];
	ld.global.f32 	%f2, [d_x];
	add.f32 	%f3, %f2, %f1;
	cvt.f64.f32 	%fd1, %f3;
	mov.b32 	%r1, 0;
	st.local.u32 	[%rd2], %r1;
	st.local.f64 	[%rd2+8], %fd1;
	mov.u64 	%rd3, $str;
	cvta.global.u64 	%rd4, %rd3;
	{ // callseq 0, 0
	.param .b64 param0;
	st.param.b64 	[param0], %rd4;
	.param .b64 param1;
	st.param.b64 	[param1], %rd1;
	.param .b32 retval0;
	call.uni (retval0), 
	vprintf, 
	(
	param0, 
	param1
	);
	ld.param.b32 	%r2, [retval0];
	} // callseq 0
	ld.global.f32 	%f4, [d_x+4];
	add.f32 	%f5, %f4, %f1;
	cvt.f64.f32 	%fd2, %f5;
	mov.b32 	%r4, 1;
	st.local.u32 	[%rd2], %r4;
	st.local.f64 	[%rd2+8], %fd2;
	{ // callseq 1, 0
	.param .b64 param0;
	st.param.b64 	[param0], %rd4;
	.param .b64 param1;
	st.param.b64 	[param1], %rd1;
	.param .b32 retval0;
	call.uni (retval0), 
	vprintf, 
	(
	param0, 
	param1
	);
	ld.param.b32 	%r5, [retval0];
	} // callseq 1
	ld.global.f32 	%f6, [d_x+8];
	add.f32 	%f7, %f6, %f1;
	cvt.f64.f32 	%fd3, %f7;
	mov.b32 	%r7, 2;
	st.local.u32 	[%rd2], %r7;
	st.local.f64 	[%rd2+8], %fd3;
	{ // callseq 2, 0
	.param .b64 param0;
	st.param.b64 	[param0], %rd4;
	.param .b64 param1;
	st.param.b64 	[param1], %rd1;
	.param .b32 retval0;
	call.uni (retval0), 
	vprintf, 
	(
	param0, 
	param1
	);
	ld.param.b32 	%r8, [retval0];
	} // callseq 2
	ld.global.f32 	%f8, [d_x+12];
	add.f32 	%f9, %f8, %f1;
	cvt.f64.f32 	%fd4, %f9;
	mov.b32 	%r10, 3;
	st.local.u32 	[%rd2], %r10;
	st.local.f64 	[%rd2+8], %fd4;
	{ // callseq 3, 0
	.param .b64 param0;
	st.param.b64 	[param0], %rd4;
	.param .b64 param1;
	st.param.b64 	[param1], %rd1;
	.param .b32 retval0;
	call.uni (retval0), 
	vprintf, 
	(
	param0, 
	param1
	);
	ld.param.b32 	%r11, [retval0];
	} // callseq 3
	ld.global.f32 	%f10, [d_x+16];
	add.f32 	%f11, %f10, %f1;
	cvt.f64.f32 	%fd5, %f11;
	mov.b32 	%r13, 4;
	st.local.u32 	[%rd2], %r13;
	st.local.f64 	[%rd2+8], %fd5;
	{ // callseq 4, 0
	.param .b64 param0;
	st.param.b64 	[param0], %rd4;
	.param .b64 param1;
	st.param.b64 	[param1], %rd1;
	.param .b32 retval0;
	call.uni (retval0), 
	vprintf, 
	(
	param0, 
	param1
	);
	ld.param.b32 	%r14, [retval0];
	} // callseq 4
	ld.global.f32 	%f12, [d_x+20];
	add.f32 	%f13, %f12, %f1;
	cvt.f64.f32 	%fd6, %f13;
	mov.b32 	%r16, 5;
	st.local.u32 	[%rd2], %r16;
	st.local.f64 	[%rd2+8], %fd6;
	{ // callseq 5, 0
	.param .b64 param0;
	st.param.b64 	[param0], %rd4;
	.param .b64 param1;
	st.param.b64 	[param1], %rd1;
	.param .b32 retval0;
	call.uni (retval0), 
	vprintf, 
	(
	param0, 
	param1
	);
	ld.param.b32 	%r17, [retval0];
	} // callseq 5
	ld.global.f32 	%f14, [d_x+24];
	add.f32 	%f15, %f14, %f1;
	cvt.f64.f32 	%fd7, %f15;
	mov.b32 	%r19, 6;
	st.local.u32 	[%rd2], %r19;
	st.local.f64 	[%rd2+8], %fd7;
	{ // callseq 6, 0
	.param .b64 param0;
	st.param.b64 	[param0], %rd4;
	.param .b64 param1;
	st.param.b64 	[param1], %rd1;
	.param .b32 retval0;
	call.uni (retval0), 
	vprintf, 
	(
	param0, 
	param1
	);
	ld.param.b32 	%r20, [retval0];
	} // callseq 6
	ld.global.f32 	%f16, [d_x+28];
	add.f32 	%f17, %f16, %f1;
	cvt.f64.f32 	%fd8, %f17;
	mov.b32 	%r22, 7;
	st.local.u32 	[%rd2], %r22;
	st.local.f64 	[%rd2+8], %fd8;
	{ // callseq 7, 0
	.param .b64 param0;
	st.param.b64 	[param0], %rd4;
	.param .b64 param1;
	st.param.b64 	[param1], %rd1;
	.param .b32 retval0;
	call.uni (retval0), 
	vprintf, 
	(
	param0, 
	param1
	);
	ld.param.b32 	%r23, [retval0];
	} // callseq 7
	ld.global.f32 	%f18, [d_x+32];
	add.f32 	%f19, %f18, %f1;
	cvt.f64.f32 	%fd9, %f19;
	mov.b32 	%r25, 8;
	st.local.u32 	[%rd2], %r25;
	st.local.f64 	[%rd2+8], %fd9;
	{ // callseq 8, 0
	.param .b64 param0;
	st.param.b64 	[param0], %rd4;
	.param .b64 param1;
	st.param.b64 	[param1], %rd1;
	.param .b32 retval0;
	call.uni (retval0), 
	vprintf, 
	(
	param0, 
	param1
	);
	ld.param.b32 	%r26, [retval0];
	} // callseq 8
	ld.global.f32 	%f20, [d_x+36];
	add.f32 	%f21, %f20, %f1;
	cvt.f64.f32 	%fd10, %f21;
	mov.b32 	%r28, 9;
	st.local.u32 	[%rd2], %r28;
	st.local.f64 	[%rd2+8], %fd10;
	{ // callseq 9, 0
	.param .b64 param0;
	st.param.b64 	[param0], %rd4;
	.param .b64 param1;
	st.param.b64 	[param1], %rd1;
	.param .b32 retval0;
	call.uni (retval0), 
	vprintf, 
	(
	param0, 
	param1
	);
	ld.param.b32 	%r29, [retval0];
	} // callseq 9
	ld.global.f32 	%f22, [d_Xfp32];
	cvt.f64.f32 	%fd11, %f22;
	st.local.u32 	[%rd2], %r1;
	st.local.f64 	[%rd2+8], %fd11;
	mov.u64 	%rd5, $str$1;
	cvta.global.u64 	%rd6, %rd5;
	{ // callseq 10, 0
	.param .b64 param0;
	st.param.b64 	[param0], %rd6;
	.param .b64 param1;
	st.param.b64 	[param1], %rd1;
	.param .b32 retval0;
	call.uni (retval0), 
	vprintf, 
	(
	param0, 
	param1
	);
	ld.param.b32 	%r31, [retval0];
	} // callseq 10
	ld.global.f32 	%f23, [d_Xfp32+4];
	cvt.f64.f32 	%fd12, %f23;
	st.local.u32 	[%rd2], %r4;
	st.local.f64 	[%rd2+8], %fd12;
	{ // callseq 11, 0
	.param .b64 param0;
	st.param.b64 	[param0], %rd6;
	.param .b64 param1;
	st.param.b64 	[param1], %rd1;
	.param .b32 retval0;
	call.uni (retval0), 
	vprintf, 
	(
	param0, 
	param1
	);
	ld.param.b32 	%r33, [retval0];
	} // callseq 11
	ld.global.f32 	%f24, [d_Xfp32+8];
	cvt.f64.f32 	%fd13, %f24;
	st.local.u32 	[%rd2], %r7;
	st.local.f64 	[%rd2+8], %fd13;
	{ // callseq 12, 0
	.param .b64 param0;
	st.param.b64 	[param0], %rd6;
	.param .b64 param1;
	st.param.b64 	[param1], %rd1;
	.param .b32 retval0;
	call.uni (retval0), 
	vprintf, 
	(
	param0, 
	param1
	);
	ld.param.b32 	%r35, [retval0];
	} // callseq 12
	ld.global.f32 	%f25, [d_Xfp32+12];
	cvt.f64.f32 	%fd14, %f25;
	st.local.u32 	[%rd2], %r10;
	st.local.f64 	[%rd2+8], %fd14;
	{ // callseq 13, 0
	.param .b64 param0;
	st.param.b64 	[param0], %rd6;
	.param .b64 param1;
	st.param.b64 	[param1], %rd1;
	.param .b32 retval0;
	call.uni (retval0), 
	vprintf, 
	(
	param0, 
	param1
	);
	ld.param.b32 	%r37, [retval0];
	} // callseq 13
	ld.global.f32 	%f26, [d_Xfp32+16];
	cvt.f64.f32 	%fd15, %f26;
	st.local.u32 	[%rd2], %r13;
	st.local.f64 	[%rd2+8], %fd15;
	{ // callseq 14, 0
	.param .b64 param0;
	st.param.b64 	[param0], %rd6;
	.param .b64 param1;
	st.param.b64 	[param1], %rd1;
	.param .b32 retval0;
	call.uni (retval0), 
	vprintf, 
	(
	param0, 
	param1
	);
	ld.param.b32 	%r39, [retval0];
	} // callseq 14
	ld.global.f32 	%f27, [d_Xfp32+20];
	cvt.f64.f32 	%fd16, %f27;
	st.local.u32 	[%rd2], %r16;
	st.local.f64 	[%rd2+8], %fd16;
	{ // callseq 15, 0
	.param .b64 param0;
	st.param.b64 	[param0], %rd6;
	.param .b64 param1;
	st.param.b64 	[param1], %rd1;
	.param .b32 retval0;
	call.uni (retval0), 
	vprintf, 
	(
	param0, 
	param1
	);
	ld.param.b32 	%r41, [retval0];
	} // callseq 15
	ld.global.f32 	%f28, [d_Xfp32+24];
	cvt.f64.f32 	%fd17, %f28;
	st.local.u32 	[%rd2], %r19;
	st.local.f64 	[%rd2+8], %fd17;
	{ // callseq 16, 0
	.param .b64 param0;
	st.param.b64 	[param0], %rd6;
	.param .b64 param1;
	st.param.b64 	[param1], %rd1;
	.param .b32 retval0;
	call.uni (retval0), 
	vprintf, 
	(
	param0, 
	param1
	);
	ld.param.b32 	%r43, [retval0];
	} // callseq 16
	ld.global.f32 	%f29, [d_Xfp32+28];
	cvt.f64.f32 	%fd18, %f29;
	st.local.u32 	[%rd2], %r22;
	st.local.f64 	[%rd2+8], %fd18;
	{ // callseq 17, 0
	.param .b64 param0;
	st.param.b64 	[param0], %rd6;
	.param .b64 param1;
	st.param.b64 	[param1], %rd1;
	.param .b32 retval0;
	call.uni (retval0), 
	vprintf, 
	(
	param0, 
	param1
	);
	ld.param.b32 	%r45, [retval0];
	} // callseq 17
	ld.global.f32 	%f30, [d_Xfp32+32];
	cvt.f64.f32 	%fd19, %f30;
	st.local.u32 	[%rd2], %r25;
	st.local.f64 	[%rd2+8], %fd19;
	{ // callseq 18, 0
	.param .b64 param0;
	st.param.b64 	[param0], %rd6;
	.param .b64 param1;
	st.param.b64 	[param1], %rd1;
	.param .b32 retval0;
	call.uni (retval0), 
	vprintf, 
	(
	param0, 
	param1
	);
	ld.param.b32 	%r47, [retval0];
	} // callseq 18
	ld.global.f32 	%f31, [d_Xfp32+36];
	cvt.f64.f32 	%fd20, %f31;
	st.local.u32 	[%rd2], %r28;
	st.local.f64 	[%rd2+8], %fd20;
	{ // callseq 19, 0
	.param .b64 param0;
	st.param.b64 	[param0], %rd6;
	.param .b64 param1;
	st.param.b64 	[param1], %rd1;
	.param .b32 retval0;
	call.uni (retval0), 
	vprintf, 
	(
	param0, 
	param1
	);
	ld.param.b32 	%r49, [retval0];
	} // callseq 19
	ld.global.f32 	%f32, [d_ix];
	cvt.f64.f32 	%fd21, %f32;
	st.local.u32 	[%rd2], %r1;
	st.local.f64 	[%rd2+8], %fd21;
	mov.u64 	%rd7, $str$2;
	cvta.global.u64 	%rd8, %rd7;
	{ // callseq 20, 0
	.param .b64 param0;
	st.param.b64 	[param0], %rd8;
	.param .b64 param1;
	st.param.b64 	[param1], %rd1;
	.param .b32 retval0;
	call.uni (retval0), 
	vprintf, 
	(
	param0, 
	param1
	);
	ld.param.b32 	%r51, [retval0];
	} // callseq 20
	ld.global.f32 	%f33, [d_ix+4];
	cvt.f64.f32 	%fd22, %f33;
	st.local.u32 	[%rd2], %r4;
	st.local.f64 	[%rd2+8], %fd22;
	{ // callseq 21, 0
	.param .b64 param0;
	st.param.b64 	[param0], %rd8;
	.param .b64 param1;
	st.param.b64 	[param1], %rd1;
	.param .b32 retval0;
	call.uni (retval0), 
	vprintf, 
	(
	param0, 
	param1
	);
	ld.param.b32 	%r53, [retval0];
	} // callseq 21
	ld.global.f32 	%f34, [d_ix+8];
	cvt.f64.f32 	%fd23, %f34;
	st.local.u32 	[%rd2], %r7;
	st.local.f64 	[%rd2+8], %fd23;
	{ // callseq 22, 0
	.param .b64 param0;
	st.param.b64 	[param0], %rd8;
	.param .b64 param1;
	st.param.b64 	[param1], %rd1;
	.param .b32 retval0;
	call.uni (retval0), 
	vprintf, 
	(
	param0, 
	param1
	);
	ld.param.b32 	%r55, [retval0];
	} // callseq 22
	ld.global.f32 	%f35, [d_ix+12];
	cvt.f64.f32 	%fd24, %f35;
	st.local.u32 	[%rd2], %r10;
	st.local.f64 	[%rd2+8], %fd24;
	{ // callseq 23, 0
	.param .b64 param0;
	st.param.b64 	[param0], %rd8;
	.param .b64 param1;
	st.param.b64 	[param1], %rd1;
	.param .b32 retval0;
	call.uni (retval0), 
	vprintf, 
	(
	param0, 
	param1
	);
	ld.param.b32 	%r57, [retval0];
	} // callseq 23
	ld.global.f32 	%f36, [d_ix+16];
	cvt.f64.f32 	%fd25, %f36;
	st.local.u32 	[%rd2], %r13;
	st.local.f64 	[%rd2+8], %fd25;
	{ // callseq 24, 0
	.param .b64 param0;
	st.param.b64 	[param0], %rd8;
	.param .b64 param1;
	st.param.b64 	[param1], %rd1;
	.param .b32 retval0;
	call.uni (retval0), 
	vprintf, 
	(
	param0, 
	param1
	);
	ld.param.b32 	%r59, [retval0];
	} // callseq 24
	ld.global.f32 	%f37, [d_ix+20];
	cvt.f64.f32 	%fd26, %f37;
	st.local.u32 	[%rd2], %r16;
	st.local.f64 	[%rd2+8], %fd26;
	{ // callseq 25, 0
	.param .b64 param0;
	st.param.b64 	[param0], %rd8;
	.param .b64 param1;
	st.param.b64 	[param1], %rd1;
	.param .b32 retval0;
	call.uni (retval0), 
	vprintf, 
	(
	param0, 
	param1
	);
	ld.param.b32 	%r61, [retval0];
	} // callseq 25
	ld.global.f32 	%f38, [d_ix+24];
	cvt.f64.f32 	%fd27, %f38;
	st.local.u32 	[%rd2], %r19;
	st.local.f64 	[%rd2+8], %fd27;
	{ // callseq 26, 0
	.param .b64 param0;
	st.param.b64 	[param0], %rd8;
	.param .b64 param1;
	st.param.b64 	[param1], %rd1;
	.param .b32 retval0;
	call.uni (retval0), 
	vprintf, 
	(
	param0, 
	param1
	);
	ld.param.b32 	%r63, [retval0];
	} // callseq 26
	ld.global.f32 	%f39, [d_ix+28];
	cvt.f64.f32 	%fd28, %f39;
	st.local.u32 	[%rd2], %r22;
	st.local.f64 	[%rd2+8], %fd28;
	{ // callseq 27, 0
	.param .b64 param0;
	st.param.b64 	[param0], %rd8;
	.param .b64 param1;
	st.param.b64 	[param1], %rd1;
	.param .b32 retval0;
	call.uni (retval0), 
	vprintf, 
	(
	param0, 
	param1
	);
	ld.param.b32 	%r65, [retval0];
	} // callseq 27
	ld.global.f32 	%f40, [d_ix+32];
	cvt.f64.f32 	%fd29, %f40;
	st.local.u32 	[%rd2], %r25;
	st.local.f64 	[%rd2+8], %fd29;
	{ // callseq 28, 0
	.param .b64 param0;
	st.param.b64 	[param0], %rd8;
	.param .b64 param1;
	st.param.b64 	[param1], %rd1;
	.param .b32 retval0;
	call.uni (retval0), 
	vprintf, 
	(
	param0, 
	param1
	);
	ld.param.b32 	%r67, [retval0];
	} // callseq 28
	ld.global.f32 	%f41, [d_ix+36];
	cvt.f64.f32 	%fd30, %f41;
	st.local.u32 	[%rd2], %r28;
	st.local.f64 	[%rd2+8], %fd30;
	{ // callseq 29, 0
	.param .b64 param0;
	st.param.b64 	[param0], %rd8;
	.param .b64 param1;
	st.param.b64 	[param1], %rd1;
	.param .b32 retval0;
	call.uni (retval0), 
	vprintf, 
	(
	param0, 
	param1
	);
	ld.param.b32 	%r69, [retval0];
	} // callseq 29
	ret;

}
	// .globl	_Z15idctKernelFloatv
.visible .entry _Z15idctKernelFloatv()
{
	.reg .pred 	%p<2>;
	.reg .b32 	%r<13>;
	.reg .b32 	%f<35>;
	.reg .b64 	%rd<9>;

	mov.u32 	%r6, %ctaid.x;
	mov.u32 	%r7, %ntid.x;
	mov.u32 	%r8, %tid.x;
	mad.lo.s32 	%r1, %r6, %r7, %r8;
	cvt.rn.f32.u32 	%f6, %r1;
	add.f32 	%f7, %f6, 0f3F000000;
	mul.f32 	%f8, %f7, 0f40490FDB;
	mul.f32 	%f1, %f8, 0f3A000000;
	ld.global.f32 	%f9, [d_Xfp32];
	mov.u64 	%rd4, d_Xfp32;
	add.s64 	%rd8, %rd4, 8;
	mul.f32 	%f34, %f9, 0f3CB504F3;
	mov.b32 	%r12, 0;
$L__BB1_1:
	add.s32 	%r9, %r12, 1;
	ld.global.f32 	%f10, [%rd8+-4];
	mul.f32 	%f11, %f10, 0f3D000000;
	cvt.rn.f32.u32 	%f12, %r9;
	mul.f32 	%f13, %f1, %f12;
	cos.approx.f32 	%f14, %f13;
	fma.rn.f32 	%f15, %f11, %f14, %f34;
	ld.global.f32 	%f16, [%rd8];
	mul.f32 	%f17, %f16, 0f3D000000;
	add.s32 	%r10, %r12, 2;
	cvt.rn.f32.u32 	%f18, %r10;
	mul.f32 	%f19, %f1, %f18;
	cos.approx.f32 	%f20, %f19;
	fma.rn.f32 	%f21, %f17, %f20, %f15;
	ld.global.f32 	%f22, [%rd8+4];
	mul.f32 	%f23, %f22, 0f3D000000;
	add.s32 	%r11, %r12, 3;
	cvt.rn.f32.u32 	%f24, %r11;
	mul.f32 	%f25, %f1, %f24;
	cos.approx.f32 	%f26, %f25;
	fma.rn.f32 	%f4, %f23, %f26, %f21;
	add.s32 	%r12, %r12, 4;
	setp.eq.s32 	%p1, %r12, 2048;
	@%p1 bra 	$L__BB1_3;
	ld.global.f32 	%f27, [%rd8+8];
	mul.f32 	%f28, %f27, 0f3D000000;
	cvt.rn.f32.u32 	%f29, %r12;
	mul.f32 	%f30, %f1, %f29;
	cos.approx.f32 	%f31, %f30;
	fma.rn.f32 	%f34, %f28, %f31, %f4;
	add.s64 	%rd8, %rd8, 16;
	bra.uni 	$L__BB1_1;
$L__BB1_3:
	ld.const.f32 	%f32, [d_median];
	add.f32 	%f33, %f4, %f32;
	mul.wide.u32 	%rd5, %r1, 4;
	mov.u64 	%rd6, d_ix;
	add.s64 	%rd7, %rd6, %rd5;
	st.global.f32 	[%rd7], %f33;
	ret;

}
	// .globl	_Z14dctKernelFloatv
.visible .entry _Z14dctKernelFloatv()
{
	.reg .pred 	%p<2>;
	.reg .b32 	%r<24>;
	.reg .b32 	%f<138>;
	.reg .b64 	%rd<9>;

	mov.u32 	%r5, %ctaid.x;
	mov.u32 	%r6, %ntid.x;
	mov.u32 	%r7, %tid.x;
	mad.lo.s32 	%r1, %r5, %r6, %r7;
	cvt.rn.f32.u32 	%f7, %r1;
	mul.f32 	%f8, %f7, 0f40490FDB;
	mul.f32 	%f1, %f8, 0f3A000000;
	mov.u64 	%rd4, d_x;
	add.s64 	%rd8, %rd4, 32;
	mov.f32 	%f136, 0f00000000;
	mov.b32 	%r23, 0;
	mov.f32 	%f137, %f136;
$L__BB2_1:
	ld.global.f32 	%f9, [%rd8+-32];
	mul.f32 	%f10, %f9, 0f3D000000;
	cvt.rn.f32.u32 	%f11, %r23;
	add.f32 	%f12, %f11, 0f3F000000;
	mul.f32 	%f13, %f1, %f12;
	cos.approx.f32 	%f14, %f13;
	fma.rn.f32 	%f15, %f10, %f14, %f137;
	add.f32 	%f16, %f136, %f9;
	ld.global.f32 	%f17, [%rd8+-28];
	mul.f32 	%f18, %f17, 0f3D000000;
	add.s32 	%r8, %r23, 1;
	cvt.rn.f32.u32 	%f19, %r8;
	add.f32 	%f20, %f19, 0f3F000000;
	mul.f32 	%f21, %f1, %f20;
	cos.approx.f32 	%f22, %f21;
	fma.rn.f32 	%f23, %f18, %f22, %f15;
	add.f32 	%f24, %f16, %f17;
	ld.global.f32 	%f25, [%rd8+-24];
	mul.f32 	%f26, %f25, 0f3D000000;
	add.s32 	%r9, %r23, 2;
	cvt.rn.f32.u32 	%f27, %r9;
	add.f32 	%f28, %f27, 0f3F000000;
	mul.f32 	%f29, %f1, %f28;
	cos.approx.f32 	%f30, %f29;
	fma.rn.f32 	%f31, %f26, %f30, %f23;
	add.f32 	%f32, %f24, %f25;
	ld.global.f32 	%f33, [%rd8+-20];
	mul.f32 	%f34, %f33, 0f3D000000;
	add.s32 	%r10, %r23, 3;
	cvt.rn.f32.u32 	%f35, %r10;
	add.f32 	%f36, %f35, 0f3F000000;
	mul.f32 	%f37, %f1, %f36;
	cos.approx.f32 	%f38, %f37;
	fma.rn.f32 	%f39, %f34, %f38, %f31;
	add.f32 	%f40, %f32, %f33;
	ld.global.f32 	%f41, [%rd8+-16];
	mul.f32 	%f42, %f41, 0f3D000000;
	add.s32 	%r11, %r23, 4;
	cvt.rn.f32.u32 	%f43, %r11;
	add.f32 	%f44, %f43, 0f3F000000;
	mul.f32 	%f45, %f1, %f44;
	cos.approx.f32 	%f46, %f45;
	fma.rn.f32 	%f47, %f42, %f46, %f39;
	add.f32 	%f48, %f40, %f41;
	ld.global.f32 	%f49, [%rd8+-12];
	mul.f32 	%f50, %f49, 0f3D000000;
	add.s32 	%r12, %r23, 5;
	cvt.rn.f32.u32 	%f51, %r12;
	add.f32 	%f52, %f51, 0f3F000000;
	mul.f32 	%f53, %f1, %f52;
	cos.approx.f32 	%f54, %f53;
	fma.rn.f32 	%f55, %f50, %f54, %f47;
	add.f32 	%f56, %f48, %f49;
	ld.global.f32 	%f57, [%rd8+-8];
	mul.f32 	%f58, %f57, 0f3D000000;
	add.s32 	%r13, %r23, 6;
	cvt.rn.f32.u32 	%f59, %r13;
	add.f32 	%f60, %f59, 0f3F000000;
	mul.f32 	%f61, %f1, %f60;
	cos.approx.f32 	%f62, %f61;
	fma.rn.f32 	%f63, %f58, %f62, %f55;
	add.f32 	%f64, %f56, %f57;
	ld.global.f32 	%f65, [%rd8+-4];
	mul.f32 	%f66, %f65, 0f3D000000;
	add.s32 	%r14, %r23, 7;
	cvt.rn.f32.u32 	%f67, %r14;
	add.f32 	%f68, %f67, 0f3F000000;
	mul.f32 	%f69, %f1, %f68;
	cos.approx.f32 	%f70, %f69;
	fma.rn.f32 	%f71, %f66, %f70, %f63;
	add.f32 	%f72, %f64, %f65;
	ld.global.f32 	%f73, [%rd8];
	mul.f32 	%f74, %f73, 0f3D000000;
	add.s32 	%r15, %r23, 8;
	cvt.rn.f32.u32 	%f75, %r15;
	add.f32 	%f76, %f75, 0f3F000000;
	mul.f32 	%f77, %f1, %f76;
	cos.approx.f32 	%f78, %f77;
	fma.rn.f32 	%f79, %f74, %f78, %f71;
	add.f32 	%f80, %f72, %f73;
	ld.global.f32 	%f81, [%rd8+4];
	mul.f32 	%f82, %f81, 0f3D000000;
	add.s32 	%r16, %r23, 9;
	cvt.rn.f32.u32 	%f83, %r16;
	add.f32 	%f84, %f83, 0f3F000000;
	mul.f32 	%f85, %f1, %f84;
	cos.approx.f32 	%f86, %f85;
	fma.rn.f32 	%f87, %f82, %f86, %f79;
	add.f32 	%f88, %f80, %f81;
	ld.global.f32 	%f89, [%rd8+8];
	mul.f32 	%f90, %f89, 0f3D000000;
	add.s32 	%r17, %r23, 10;
	cvt.rn.f32.u32 	%f91, %r17;
	add.f32 	%f92, %f91, 0f3F000000;
	mul.f32 	%f93, %f1, %f92;
	cos.approx.f32 	%f94, %f93;
	fma.rn.f32 	%f95, %f90, %f94, %f87;
	add.f32 	%f96, %f88, %f89;
	ld.global.f32 	%f97, [%rd8+12];
	mul.f32 	%f98, %f97, 0f3D000000;
	add.s32 	%r18, %r23, 11;
	cvt.rn.f32.u32 	%f99, %r18;
	add.f32 	%f100, %f99, 0f3F000000;
	mul.f32 	%f101, %f1, %f100;
	cos.approx.f32 	%f102, %f101;
	fma.rn.f32 	%f103, %f98, %f102, %f95;
	add.f32 	%f104, %f96, %f97;
	ld.global.f32 	%f105, [%rd8+16];
	mul.f32 	%f106, %f105, 0f3D000000;
	add.s32 	%r19, %r23, 12;
	cvt.rn.f32.u32 	%f107, %r19;
	add.f32 	%f108, %f107, 0f3F000000;
	mul.f32 	%f109, %f1, %f108;
	cos.approx.f32 	%f110, %f109;
	fma.rn.f32 	%f111, %f106, %f110, %f103;
	add.f32 	%f112, %f104, %f105;
	ld.global.f32 	%f113, [%rd8+20];
	mul.f32 	%f114, %f113, 0f3D000000;
	add.s32 	%r20, %r23, 13;
	cvt.rn.f32.u32 	%f115, %r20;
	add.f32 	%f116, %f115, 0f3F000000;
	mul.f32 	%f117, %f1, %f116;
	cos.approx.f32 	%f118, %f117;
	fma.rn.f32 	%f119, %f114, %f118, %f111;
	add.f32 	%f120, %f112, %f113;
	ld.global.f32 	%f121, [%rd8+24];
	mul.f32 	%f122, %f121, 0f3D000000;
	add.s32 	%r21, %r23, 14;
	cvt.rn.f32.u32 	%f123, %r21;
	add.f32 	%f124, %f123, 0f3F000000;
	mul.f32 	%f125, %f1, %f124;
	cos.approx.f32 	%f126, %f125;
	fma.rn.f32 	%f127, %f122, %f126, %f119;
	add.f32 	%f128, %f120, %f121;
	ld.global.f32 	%f129, [%rd8+28];
	mul.f32 	%f130, %f129, 0f3D000000;
	add.s32 	%r22, %r23, 15;
	cvt.rn.f32.u32 	%f131, %r22;
	add.f32 	%f132, %f131, 0f3F000000;
	mul.f32 	%f133, %f1, %f132;
	cos.approx.f32 	%f134, %f133;
	fma.rn.f32 	%f137, %f130, %f134, %f127;
	add.f32 	%f136, %f128, %f129;
	add.s64 	%rd8, %rd8, 64;
	add.s32 	%r23, %r23, 16;
	setp.ne.s32 	%p1, %r23, 2048;
	@%p1 bra 	$L__BB2_1;
	mul.wide.u32 	%rd5, %r1, 4;
	mov.u64 	%rd6, d_Xfp32;
	add.s64 	%rd7, %rd6, %rd5;
	st.global.f32 	[%rd7], %f137;
	div.rn.f32 	%f135, %f136, 0f423504F3;
	st.global.f32 	[d_Xfp32], %f135;
	ret;

}
	// .globl	_Z20dataMedianPreprocessv
.visible .entry _Z20dataMedianPreprocessv()
{
	.reg .b32 	%r<5>;
	.reg .b32 	%f<4>;
	.reg .b64 	%rd<4>;

	mov.u32 	%r1, %ctaid.x;
	mov.u32 	%r2, %ntid.x;
	mov.u32 	%r3, %tid.x;
	mad.lo.s32 	%r4, %r1, %r2, %r3;
	ld.const.f32 	%f1, [d_median];
	mul.wide.u32 	%rd1, %r4, 4;
	mov.u64 	%rd2, d_x;
	add.s64 	%rd3, %rd2, %rd1;
	ld.global.f32 	%f2, [%rd3];
	sub.f32 	%f3, %f2, %f1;
	st.global.f32 	[%rd3], %f3;
	ret;

}


// ===== COMPILED SASS (sm_100) =====

	.target	sm_100

	.elftype	@"ET_EXEC"


//--------------------- .note.nv.tkinfo           --------------------------
	.section	.note.nv.tkinfo,"",@"SHT_NOTE"
	.sectionflags	@"SHF_NOTE_NV_TKINFO"
	.tkinfo
        /*0018*/ 	.word	0x00000002
        /*0030*/ 	.string	""
        /*0030*/ 	.string	"ptxas"
        /*0030*/ 	.string	"Cuda compilation tools, release 13.0, V13.0.88"
        /*0030*/ 	.string	"Build cuda_13.0.r13.0/compiler.36424714_0"
        /*0030*/ 	.string	"-arch sm_100 -m 64 "



//--------------------- .note.nv.cuinfo           --------------------------
	.section	.note.nv.cuinfo,"",@"SHT_NOTE"
	.sectionflags	@"SHF_NOTE_NV_CUINFO"
        /*0018*/ 	.short	0x0002
        /*001a*/ 	.short	0x0064
        /*001c*/ 	.short	0x0082
	.zero		2


//--------------------- .nv.info                  --------------------------
	.section	.nv.info,"",@"SHT_CUDA_INFO"
	.align	4


	//----- nvinfo : EIATTR_REGCOUNT
	.align		4
        /*0000*/ 	.byte	0x04, 0x2f
        /*0002*/ 	.short	(.L_9 - .L_8)
	.align		4
.L_8:
        /*0004*/ 	.word	index@(_Z11printKernelv)
        /*0008*/ 	.word	0x00000018


	//----- nvinfo : EIATTR_FRAME_SIZE
	.align		4
.L_9:
        /*000c*/ 	.byte	0x04, 0x11
        /*000e*/ 	.short	(.L_11 - .L_10)
	.align		4
.L_10:
        /*0010*/ 	.word	index@(_Z11printKernelv)
        /*0014*/ 	.word	0x00000010


	//----- nvinfo : EIATTR_REGCOUNT
	.align		4
.L_11:
        /*0018*/ 	.byte	0x04, 0x2f
        /*001a*/ 	.short	(.L_13 - .L_12)
	.align		4
.L_12:
        /*001c*/ 	.word	index@(_Z15idctKernelFloatv)
        /*0020*/ 	.word	0x00000020


	//----- nvinfo : EIATTR_FRAME_SIZE
	.align		4
.L_13:
        /*0024*/ 	.byte	0x04, 0x11
        /*0026*/ 	.short	(.L_15 - .L_14)
	.align		4
.L_14:
        /*0028*/ 	.word	index@(_Z15idctKernelFloatv)
        /*002c*/ 	.word	0x00000000


	//----- nvinfo : EIATTR_REGCOUNT
	.align		4
.L_15:
        /*0030*/ 	.byte	0x04, 0x2f
        /*0032*/ 	.short	(.L_17 - .L_16)
	.align		4
.L_16:
        /*0034*/ 	.word	index@(_Z14dctKernelFloatv)
        /*0038*/ 	.word	0x0000001e


	//----- nvinfo : EIATTR_FRAME_SIZE
	.align		4
.L_17:
        /*003c*/ 	.byte	0x04, 0x11
        /*003e*/ 	.short	(.L_19 - .L_18)
	.align		4
.L_18:
        /*0040*/ 	.word	index@($__internal_0_$__cuda_sm3x_div_rn_noftz_f32_slowpath)
        /*0044*/ 	.word	0x00000000


	//----- nvinfo : EIATTR_FRAME_SIZE
	.align		4
.L_19:
        /*0048*/ 	.byte	0x04, 0x11
        /*004a*/ 	.short	(.L_21 - .L_20)
	.align		4
.L_20:
        /*004c*/ 	.word	index@(_Z14dctKernelFloatv)
        /*0050*/ 	.word	0x00000000


	//----- nvinfo : EIATTR_REGCOUNT
	.align		4
.L_21:
        /*0054*/ 	.byte	0x04, 0x2f
        /*0056*/ 	.short	(.L_23 - .L_22)
	.align		4
.L_22:
        /*0058*/ 	.word	index@(_Z20dataMedianPreprocessv)
        /*005c*/ 	.word	0x00000008


	//----- nvinfo : EIATTR_FRAME_SIZE
	.align		4
.L_23:
        /*0060*/ 	.byte	0x04, 0x11
        /*0062*/ 	.short	(.L_25 - .L_24)
	.align		4
.L_24:
        /*0064*/ 	.word	index@(_Z20dataMedianPreprocessv)
        /*0068*/ 	.word	0x00000000


	//----- nvinfo : EIATTR_MIN_STACK_SIZE
	.align		4
.L_25:
        /*006c*/ 	.byte	0x04, 0x12
        /*006e*/ 	.short	(.L_27 - .L_26)
	.align		4
.L_26:
        /*0070*/ 	.word	index@(_Z20dataMedianPreprocessv)
        /*0074*/ 	.word	0x00000000


	//----- nvinfo : EIATTR_MIN_STACK_SIZE
	.align		4
.L_27:
        /*0078*/ 	.byte	0x04, 0x12
        /*007a*/ 	.short	(.L_29 - .L_28)
	.align		4
.L_28:
        /*007c*/ 	.word	index@(_Z14dctKernelFloatv)
        /*0080*/ 	.word	0x00000000


	//----- nvinfo : EIATTR_MIN_STACK_SIZE
	.align		4
.L_29:
        /*0084*/ 	.byte	0x04, 0x12
        /*0086*/ 	.short	(.L_31 - .L_30)
	.align		4
.L_30:
        /*0088*/ 	.word	index@(_Z15idctKernelFloatv)
        /*008c*/ 	.word	0x00000000


	//----- nvinfo : EIATTR_MIN_STACK_SIZE
	.align		4
.L_31:
        /*0090*/ 	.byte	0x04, 0x12
        /*0092*/ 	.short	(.L_33 - .L_32)
	.align		4
.L_32:
        /*0094*/ 	.word	index@(_Z11printKernelv)
        /*0098*/ 	.word	0x00000010
.L_33:


//--------------------- .nv.compat                --------------------------
	.section	.nv.compat,"",@"SHT_CUDA_COMPAT_INFO"
	.align	4
        /*0000*/ 	.byte	0x02, 0x09, 0x00, 0x00, 0x02, 0x02, 0x01, 0x00, 0x02, 0x05, 0x05, 0x00, 0x03, 0x07, 0x01, 0x01
        /*0010*/ 	.byte	0x02, 0x03, 0x00, 0x00, 0x02, 0x06, 0x01, 0x00, 0x04, 0x0b, 0x08, 0x00, 0x01, 0x00, 0x00, 0x00
        /*0020*/ 	.byte	0x00, 0x00, 0x00, 0x00


//--------------------- .nv.info._Z20dataMedianPreprocessv --------------------------
	.section	.nv.info._Z20dataMedianPreprocessv,"",@"SHT_CUDA_INFO"
	.sectionflags	@""
	.align	4


	//----- nvinfo : EIATTR_CUDA_API_VERSION
	.align		4
        /*0000*/ 	.byte	0x04, 0x37
        /*0002*/ 	.short	(.L_35 - .L_34)
.L_34:
        /*0004*/ 	.word	0x00000082


	//----- nvinfo : EIATTR_SPARSE_MMA_MASK
	.align		4
.L_35:
        /*0008*/ 	.byte	0x03, 0x50
        /*000a*/ 	.short	0x0000


	//----- nvinfo : EIATTR_MAXREG_COUNT
	.align		4
        /*000c*/ 	.byte	0x03, 0x1b
        /*000e*/ 	.short	0x00ff


	//----- nvinfo : EIATTR_MERCURY_ISA_VERSION
	.align		4
        /*0010*/ 	.byte	0x03, 0x5f
        /*0012*/ 	.short	0x0101


	//----- nvinfo : EIATTR_VRC_CTA_INIT_COUNT
	.align		4
        /*0014*/ 	.byte	0x02, 0x4a
	.zero		1
	.zero		1


	//----- nvinfo : EIATTR_EXIT_INSTR_OFFSETS
	.align		4
        /*0018*/ 	.byte	0x04, 0x1c
        /*001a*/ 	.short	(.L_37 - .L_36)


	//   ....[0]....
.L_36:
        /*001c*/ 	.word	0x000000c0


	//----- nvinfo : EIATTR_SW_WAR
	.align		4
.L_37:
        /*0020*/ 	.byte	0x04, 0x36
        /*0022*/ 	.short	(.L_39 - .L_38)
.L_38:
        /*0024*/ 	.word	0x00000008
.L_39:


//--------------------- .nv.info._Z14dctKernelFloatv --------------------------
	.section	.nv.info._Z14dctKernelFloatv,"",@"SHT_CUDA_INFO"
	.sectionflags	@""
	.align	4


	//----- nvinfo : EIATTR_CUDA_API_VERSION
	.align		4
        /*0000*/ 	.byte	0x04, 0x37
        /*0002*/ 	.short	(.L_41 - .L_40)
.L_40:
        /*0004*/ 	.word	0x00000082


	//----- nvinfo : EIATTR_SPARSE_MMA_MASK
	.align		4
.L_41:
        /*0008*/ 	.byte	0x03, 0x50
        /*000a*/ 	.short	0x0000


	//----- nvinfo : EIATTR_MAXREG_COUNT
	.align		4
        /*000c*/ 	.byte	0x03, 0x1b
        /*000e*/ 	.short	0x00ff


	//----- nvinfo : EIATTR_MERCURY_ISA_VERSION
	.align		4
        /*0010*/ 	.byte	0x03, 0x5f
        /*0012*/ 	.short	0x0101


	//----- nvinfo : EIATTR_VRC_CTA_INIT_COUNT
	.align		4
        /*0014*/ 	.byte	0x02, 0x4a
	.zero		1
	.zero		1


	//----- nvinfo : EIATTR_EXIT_INSTR_OFFSETS
	.align		4
        /*0018*/ 	.byte	0x04, 0x1c
        /*001a*/ 	.short	(.L_43 - .L_42)


	//   ....[0]....
.L_42:
        /*001c*/ 	.word	0x00000c60


	//----- nvinfo : EIATTR_CRS_STACK_SIZE
	.align		4
.L_43:
        /*0020*/ 	.byte	0x04, 0x1e
        /*0022*/ 	.short	(.L_45 - .L_44)
.L_44:
        /*0024*/ 	.word	0x00000000


	//----- nvinfo : EIATTR_SW_WAR
	.align		4
.L_45:
        /*0028*/ 	.byte	0x04, 0x36
        /*002a*/ 	.short	(.L_47 - .L_46)
.L_46:
        /*002c*/ 	.word	0x00000008
.L_47:


//--------------------- .nv.info._Z15idctKernelFloatv --------------------------
	.section	.nv.info._Z15idctKernelFloatv,"",@"SHT_CUDA_INFO"
	.sectionflags	@""
	.align	4


	//----- nvinfo : EIATTR_CUDA_API_VERSION
	.align		4
        /*0000*/ 	.byte	0x04, 0x37
        /*0002*/ 	.short	(.L_49 - .L_48)
.L_48:
        /*0004*/ 	.word	0x00000082


	//----- nvinfo : EIATTR_SPARSE_MMA_MASK
	.align		4
.L_49:
        /*0008*/ 	.byte	0x03, 0x50
        /*000a*/ 	.short	0x0000


	//----- nvinfo : EIATTR_MAXREG_COUNT
	.align		4
        /*000c*/ 	.byte	0x03, 0x1b
        /*000e*/ 	.short	0x00ff


	//----- nvinfo : EIATTR_MERCURY_ISA_VERSION
	.align		4
        /*0010*/ 	.byte	0x03, 0x5f
        /*0012*/ 	.short	0x0101


	//----- nvinfo : EIATTR_VRC_CTA_INIT_COUNT
	.align		4
        /*0014*/ 	.byte	0x02, 0x4a
	.zero		1
	.zero		1


	//----- nvinfo : EIATTR_EXIT_INSTR_OFFSETS
	.align		4
        /*0018*/ 	.byte	0x04, 0x1c
        /*001a*/ 	.short	(.L_51 - .L_50)


	//   ....[0]....
.L_50:
        /*001c*/ 	.word	0x00001880


	//----- nvinfo : EIATTR_SW_WAR
	.align		4
.L_51:
        /*0020*/ 	.byte	0x04, 0x36
        /*0022*/ 	.short	(.L_53 - .L_52)
.L_52:
        /*0024*/ 	.word	0x00000008
.L_53:


//--------------------- .nv.info._Z11printKernelv --------------------------
	.section	.nv.info._Z11printKernelv,"",@"SHT_CUDA_INFO"
	.sectionflags	@""
	.align	4


	//----- nvinfo : EIATTR_CUDA_API_VERSION
	.align		4
        /*0000*/ 	.byte	0x04, 0x37
        /*0002*/ 	.short	(.L_55 - .L_54)
.L_54:
        /*0004*/ 	.word	0x00000082


	//----- nvinfo : EIATTR_SPARSE_MMA_MASK
	.align		4
.L_55:
        /*0008*/ 	.byte	0x03, 0x50
        /*000a*/ 	.short	0x0000


	//----- nvinfo : EIATTR_MAXREG_COUNT
	.align		4
        /*000c*/ 	.byte	0x03, 0x1b
        /*000e*/ 	.short	0x00ff


	//----- nvinfo : EIATTR_EXTERNS
	.align		4
        /*0010*/ 	.byte	0x04, 0x0f
        /*0012*/ 	.short	(.L_57 - .L_56)


	//   ....[0]....
	.align		4
.L_56:
        /*0014*/ 	.word	index@(vprintf)


	//----- nvinfo : EIATTR_MERCURY_ISA_VERSION
	.align		4
.L_57:
        /*0018*/ 	.byte	0x03, 0x5f
        /*001a*/ 	.short	0x0101


	//----- nvinfo : EIATTR_VRC_CTA_INIT_COUNT
	.align		4
        /*001c*/ 	.byte	0x02, 0x4a
	.zero		1
	.zero		1


	//----- nvinfo : EIATTR_SYSCALL_OFFSETS
	.align		4
        /*0020*/ 	.byte	0x04, 0x46
        /*0022*/ 	.short	(.L_59 - .L_58)


	//   ....[0]....
.L_58:
        /*0024*/ 	.word	0x00000160


	//   ....[1]....
        /*0028*/ 	.word	0x00000260


	//   ....[2]....
        /*002c*/ 	.word	0x00000360


	//   ....[3]....
        /*0030*/ 	.word	0x00000460


	//   ....[4]....
        /*0034*/ 	.word	0x00000560


	//   ....[5]....
        /*0038*/ 	.word	0x00000660


	//   ....[6]....
        /*003c*/ 	.word	0x00000760


	//   ....[7]....
        /*0040*/ 	.word	0x00000860


	//   ....[8]....
        /*0044*/ 	.word	0x00000960


	//   ....[9]....
        /*0048*/ 	.word	0x00000a60


	//   ....[10]....
        /*004c*/ 	.word	0x00000b30


	//   ....[11]....
        /*0050*/ 	.word	0x00000c10


	//   ....[12]....
        /*0054*/ 	.word	0x00000cf0


	//   ....[13]....
        /*0058*/ 	.word	0x00000dd0


	//   ....[14]....
        /*005c*/ 	.word	0x00000eb0


	//   ....[15]....
        /*0060*/ 	.word	0x00000f90


	//   ....[16]....
        /*0064*/ 	.word	0x00001070


	//   ....[17]....
        /*0068*/ 	.word	0x00001150


	//   ....[18]....
        /*006c*/ 	.word	0x00001230


	//   ....[19]....
        /*0070*/ 	.word	0x00001310


	//   ....[20]....
        /*0074*/ 	.word	0x000013e0


	//   ....[21]....
        /*0078*/ 	.word	0x000014c0


	//   ....[22]....
        /*007c*/ 	.word	0x000015a0


	//   ....[23]....
        /*0080*/ 	.word	0x00001680


	//   ....[24]....
        /*0084*/ 	.word	0x00001760


	//   ....[25]....
        /*0088*/ 	.word	0x00001840


	//   ....[26]....
        /*008c*/ 	.word	0x00001920


	//   ....[27]....
        /*0090*/ 	.word	0x00001a00


	//   ....[28]....
        /*0094*/ 	.word	0x00001ae0


	//   ....[29]....
        /*0098*/ 	.word	0x00001bc0


	//----- nvinfo : EIATTR_EXIT_INSTR_OFFSETS
	.align		4
.L_59:
        /*009c*/ 	.byte	0x04, 0x1c
        /*009e*/ 	.short	(.L_61 - .L_60)


	//   ....[0]....
.L_60:
        /*00a0*/ 	.word	0x00001bd0


	//----- nvinfo : EIATTR_SW_WAR
	.align		4
.L_61:
        /*00a4*/ 	.byte	0x04, 0x36
        /*00a6*/ 	.short	(.L_63 - .L_62)
.L_62:
        /*00a8*/ 	.word	0x00000008
.L_63:


//--------------------- .nv.callgraph             --------------------------
	.section	.nv.callgraph,"",@"SHT_CUDA_CALLGRAPH"
	.align	4
	.sectionentsize	8
	.align		4
        /*0000*/ 	.word	0x00000000
	.align		4
        /*0004*/ 	.word	0xffffffff
	.align		4
        /*0008*/ 	.word	index@(_Z11printKernelv)
	.align		4
        /*000c*/ 	.word	index@(vprintf)
	.align		4
        /*0010*/ 	.word	0x00000000
	.align		4
        /*0014*/ 	.word	0xfffffffe
	.align		4
        /*0018*/ 	.word	0x00000000
	.align		4
        /*001c*/ 	.word	0xfffffffd
	.align		4
        /*0020*/ 	.word	0x00000000
	.align		4
        /*0024*/ 	.word	0xfffffffc


//--------------------- .nv.constant4             --------------------------
	.section	.nv.constant4,"a",@progbits
	.align	8
	.align		8
.nv.constant4:
        /*0000*/ 	.dword	d_x
	.align		8
        /*0008*/ 	.dword	d_Xfp32
	.align		8
        /*0010*/ 	.dword	d_ix
	.align		8
        /*0018*/ 	.dword	$str
	.align		8
        /*0020*/ 	.dword	$str$1
	.align		8
        /*0028*/ 	.dword	$str$2
	.align		8
        /*0030*/ 	.dword	vprintf


//--------------------- .nv.constant3             --------------------------
	.section	.nv.constant3,"a",@progbits
	.align	4
.nv.constant3:
	.type		d_N,@object
	.size		d_N,(d_median - d_N)
d_N:
	.zero		4
	.type		d_median,@object
	.size		d_median,(.L_4 - d_median)
d_median:
	.zero		4
.L_4:


//--------------------- .text._Z20dataMedianPreprocessv --------------------------
	.section	.text._Z20dataMedianPreprocessv,"ax",@progbits
	.align	128
        .global         _Z20dataMedianPreprocessv
        .type           _Z20dataMedianPreprocessv,@function
        .size           _Z20dataMedianPreprocessv,(.L_x_46 - _Z20dataMedianPreprocessv)
        .other          _Z20dataMedianPreprocessv,@"STO_CUDA_ENTRY STV_DEFAULT"
_Z20dataMedianPreprocessv:
.text._Z20dataMedianPreprocessv:
[----:B------:R-:W-:Y:S01]  /*0000*/  LDC R1, c[0x0][0x37c] ;  /* 0x0000df00ff017b82 */ /* 0x000fe20000000800 */
[----:B------:R-:W0:Y:S07]  /*0010*/  S2R R0, SR_TID.X ;  /* 0x0000000000007919 */ /* 0x000e2e0000002100 */
[----:B------:R-:W0:Y:S01]  /*0020*/  S2UR UR6, SR_CTAID.X ;  /* 0x00000000000679c3 */ /* 0x000e220000002500 */
[----:B------:R-:W1:Y:S07]  /*0030*/  LDCU.64 UR4, c[0x0][0x358] ;  /* 0x00006b00ff0477ac */ /* 0x000e6e0008000a00 */
[----:B------:R-:W0:Y:S08]  /*0040*/  LDC R5, c[0x0][0x360] ;  /* 0x0000d800ff057b82 */ /* 0x000e300000000800 */
[----:B------:R-:W2:Y:S01]  /*0050*/  LDC.64 R2, c[0x4][RZ] ;  /* 0x01000000ff027b82 */ /* 0x000ea20000000a00 */
[----:B0-----:R-:W-:Y:S01]  /*0060*/  IMAD R5, R5, UR6, R0 ;  /* 0x0000000605057c24 */ /* 0x001fe2000f8e0200 */
[----:B------:R-:W0:Y:S03]  /*0070*/  LDCU UR6, c[0x3][0x4] ;  /* 0x00c00080ff0677ac */ /* 0x000e260008000800 */
[----:B--2---:R-:W-:-:S05]  /*0080*/  IMAD.WIDE.U32 R2, R5, 0x4, R2 ;  /* 0x0000000405027825 */ /* 0x004fca00078e0002 */
[----:B-1----:R-:W0:Y:S02]  /*0090*/  LDG.E R0, desc[UR4][R2.64] ;  /* 0x0000000402007981 */ /* 0x002e24000c1e1900 */
[----:B0-----:R-:W-:-:S05]  /*00a0*/  FADD R5, R0, -UR6 ;  /* 0x8000000600057e21 */ /* 0x001fca0008000000 */
[----:B------:R-:W-:Y:S01]  /*00b0*/  STG.E desc[UR4][R2.64], R5 ;  /* 0x0000000502007986 */ /* 0x000fe2000c101904 */
[----:B------:R-:W-:Y:S05]  /*00c0*/  EXIT ;  /* 0x000000000000794d */ /* 0x000fea0003800000 */
.L_x_0:
[----:B------:R-:W-:-:S00]  /*00d0*/  BRA `(.L_x_0) ;  /* 0xfffffffc00fc7947 */ /* 0x000fc0000383ffff */
[----:B------:R-:W-:-:S00]  /*00e0*/  NOP ;  /* 0x0000000000007918 */ /* 0x000fc00000000000 */
        /* <DEDUP_REMOVED lines=9> */
.L_x_46:


//--------------------- .text._Z14dctKernelFloatv --------------------------
	.section	.text._Z14dctKernelFloatv,"ax",@progbits
	.align	128
        .global         _Z14dctKernelFloatv
        .type           _Z14dctKernelFloatv,@function
        .size           _Z14dctKernelFloatv,(.L_x_45 - _Z14dctKernelFloatv)
        .other          _Z14dctKernelFloatv,@"STO_CUDA_ENTRY STV_DEFAULT"
_Z14dctKernelFloatv:
.text._Z14dctKernelFloatv:
[----:B------:R-:W-:Y:S01]  /*0000*/  LDC R1, c[0x0][0x37c] ;  /* 0x0000df00ff017b82 */ /* 0x000fe20000000800 */
[----:B------:R-:W0:Y:S07]  /*0010*/  S2R R3, SR_TID.X ;  /* 0x0000000000037919 */ /* 0x000e2e0000002100 */
[----:B------:R-:W0:Y:S01]  /*0020*/  S2UR UR6, SR_CTAID.X ;  /* 0x00000000000679c3 */ /* 0x000e220000002500 */
[----:B------:R-:W1:Y:S01]  /*0030*/  LDCU.64 UR4, c[0x4][URZ] ;  /* 0x01000000ff0477ac */ /* 0x000e620008000a00 */
[----:B------:R-:W-:Y:S01]  /*0040*/  HFMA2 R0, -RZ, RZ, 0, 0 ;  /* 0x00000000ff007431 */ /* 0x000fe200000001ff */
[----:B------:R-:W-:Y:S01]  /*0050*/  MOV R19, RZ ;  /* 0x000000ff00137202 */ /* 0x000fe20000000f00 */
[----:B------:R-:W2:Y:S04]  /*0060*/  LDCU.64 UR8, c[0x0][0x358] ;  /* 0x00006b00ff0877ac */ /* 0x000ea80008000a00 */
[----:B------:R-:W0:Y:S01]  /*0070*/  LDC R4, c[0x0][0x360] ;  /* 0x0000d800ff047b82 */ /* 0x000e220000000800 */
[----:B-1----:R-:W-:-:S04]  /*0080*/  UIADD3 UR4, UP0, UPT, UR4, 0x20, URZ ;  /* 0x0000002004047890 */ /* 0x002fc8000ff1e0ff */
[----:B------:R-:W-:Y:S02]  /*0090*/  UIADD3.X UR5, UPT, UPT, URZ, UR5, URZ, UP0, !UPT ;  /* 0x00000005ff057290 */ /* 0x000fe400087fe4ff */
[----:B------:R-:W-:Y:S01]  /*00a0*/  MOV R6, UR4 ;  /* 0x0000000400067c02 */ /* 0x000fe20008000f00 */
[----:B------:R-:W-:Y:S01]  /*00b0*/  UMOV UR4, URZ ;  /* 0x000000ff00047c82 */ /* 0x000fe20008000000 */
[----:B0-----:R-:W-:Y:S02]  /*00c0*/  IMAD R4, R4, UR6, R3 ;  /* 0x0000000604047c24 */ /* 0x001fe4000f8e0203 */
[----:B------:R-:W-:-:S03]  /*00d0*/  MOV R3, UR5 ;  /* 0x0000000500037c02 */ /* 0x000fc60008000f00 */
[----:B------:R-:W-:-:S05]  /*00e0*/  I2FP.F32.U32 R2, R4 ;  /* 0x0000000400027245 */ /* 0x000fca0000201000 */
[----:B------:R-:W-:-:S04]  /*00f0*/  FMUL R2, R2, 3.1415927410125732422 ;  /* 0x40490fdb02027820 */ /* 0x000fc80000400000 */
[----:B--2---:R-:W-:-:S07]  /*0100*/  FMUL R5, R2, 0.00048828125 ;  /* 0x3a00000002057820 */ /* 0x004fce0000400000 */
.L_x_1:
[----:B------:R-:W-:-:S05]  /*0110*/  MOV R2, R6 ;  /* 0x0000000600027202 */ /* 0x000fca0000000f00 */
[----:B------:R-:W2:Y:S04]  /*0120*/  LDG.E R23, desc[UR8][R2.64+-0x20] ;  /* 0xffffe00802177981 */ /* 0x000ea8000c1e1900 */
[----:B------:R-:W3:Y:S04]  /*0130*/  LDG.E R21, desc[UR8][R2.64+-0x1c] ;  /* 0xffffe40802157981 */ /* 0x000ee8000c1e1900 */
[----:B------:R-:W4:Y:S04]  /*0140*/  LDG.E R20, desc[UR8][R2.64+-0x18] ;  /* 0xffffe80802147981 */ /* 0x000f28000c1e1900 */
[----:B------:R-:W5:Y:S04]  /*0150*/  LDG.E R18, desc[UR8][R2.64+-0x14] ;  /* 0xffffec0802127981 */ /* 0x000f68000c1e1900 */
        /* <DEDUP_REMOVED lines=10> */
[----:B------:R0:W5:Y:S04]  /*0200*/  LDG.E R8, desc[UR8][R2.64+0x18] ;  /* 0x0000180802087981 */ /* 0x000168000c1e1900 */
[----:B------:R-:W0:Y:S01]  /*0210*/  LDG.E R7, desc[UR8][R2.64+0x1c] ;  /* 0x00001c0802077981 */ /* 0x000e22000c1e1900 */
[----:B------:R-:W-:-:S02]  /*0220*/  UIADD3 UR5, UPT, UPT, UR4, 0x1, URZ ;  /* 0x0000000104057890 */ /* 0x000fc4000fffe0ff */
[----:B------:R-:W-:Y:S01]  /*0230*/  I2FP.F32.U32 R22, UR4 ;  /* 0x0000000400167c45 */ /* 0x000fe20008201000 */
[----:B------:R-:W-:-:S04]  /*0240*/  UIADD3 UR6, UPT, UPT, UR4, 0x8, URZ ;  /* 0x0000000804067890 */ /* 0x000fc8000fffe0ff */
[----:B------:R-:W-:Y:S01]  /*0250*/  FADD R22, R22, 0.5 ;  /* 0x3f00000016167421 */ /* 0x000fe20000000000 */
[----:B------:R-:W-:Y:S01]  /*0260*/  I2FP.F32.U32 R24, UR5 ;  /* 0x0000000500187c45 */ /* 0x000fe20008201000 */
[----:B------:R-:W-:Y:S02]  /*0270*/  UIADD3 UR5, UPT, UPT, UR4, 0x2, URZ ;  /* 0x0000000204057890 */ /* 0x000fe4000fffe0ff */
[C---:B------:R-:W-:Y:S02]  /*0280*/  FMUL R22, R5.reuse, R22 ;  /* 0x0000001605167220 */ /* 0x040fe40000400000 */
[----:B------:R-:W-:Y:S02]  /*0290*/  FADD R24, R24, 0.5 ;  /* 0x3f00000018187421 */ /* 0x000fe40000000000 */
[----:B------:R-:W-:Y:S02]  /*02a0*/  FMUL.RZ R26, R22, 0.15915493667125701904 ;  /* 0x3e22f983161a7820 */ /* 0x000fe4000040c000 */
[----:B------:R-:W-:-:S02]  /*02b0*/  FMUL R22, R5, R24 ;  /* 0x0000001805167220 */ /* 0x000fc40000400000 */
[----:B------:R-:W1:Y:S02]  /*02c0*/  MUFU.COS R24, R26 ;  /* 0x0000001a00187308 */ /* 0x000e640000000000 */
[----:B------:R-:W-:-:S06]  /*02d0*/  FMUL.RZ R25, R22, 0.15915493667125701904 ;  /* 0x3e22f98316197820 */ /* 0x000fcc000040c000 */
[----:B------:R-:W3:Y:S01]  /*02e0*/  MUFU.COS R25, R25 ;  /* 0x0000001900197308 */ /* 0x000ee20000000000 */
[----:B--2---:R-:W-:-:S04]  /*02f0*/  FMUL R22, R23, 0.03125 ;  /* 0x3d00000017167820 */ /* 0x004fc80000400000 */
[----:B-1----:R-:W-:Y:S01]  /*0300*/  FFMA R19, R22, R24, R19 ;  /* 0x0000001816137223 */ /* 0x002fe20000000013 */
[----:B------:R-:W-:Y:S01]  /*0310*/  I2FP.F32.U32 R24, UR5 ;  /* 0x0000000500187c45 */ /* 0x000fe20008201000 */
[----:B------:R-:W-:Y:S01]  /*0320*/  UIADD3 UR5, UPT, UPT, UR4, 0x3, URZ ;  /* 0x0000000304057890 */ /* 0x000fe2000fffe0ff */
[----:B---3--:R-:W-:-:S03]  /*0330*/  FMUL R22, R21, 0.03125 ;  /* 0x3d00000015167820 */ /* 0x008fc60000400000 */
[----:B------:R-:W-:Y:S01]  /*0340*/  FADD R24, R24, 0.5 ;  /* 0x3f00000018187421 */ /* 0x000fe20000000000 */
[----:B------:R-:W-:Y:S01]  /*0350*/  FFMA R19, R22, R25, R19 ;  /* 0x0000001916137223 */ /* 0x000fe20000000013 */
[----:B------:R-:W-:Y:S01]  /*0360*/  I2FP.F32.U32 R22, UR5 ;  /* 0x0000000500167c45 */ /* 0x000fe20008201000 */
[----:B------:R-:W-:Y:S01]  /*0370*/  UIADD3 UR5, UPT, UPT, UR4, 0x4, URZ ;  /* 0x0000000404057890 */ /* 0x000fe2000fffe0ff */
[----:B------:R-:W-:-:S03]  /*0380*/  FMUL R24, R5, R24 ;  /* 0x0000001805187220 */ /* 0x000fc60000400000 */
[----:B------:R-:W-:Y:S01]  /*0390*/  FADD R22, R22, 0.5 ;  /* 0x3f00000016167421 */ /* 0x000fe20000000000 */
[----:B------:R-:W-:Y:S01]  /*03a0*/  FMUL.RZ R27, R24, 0.15915493667125701904 ;  /* 0x3e22f983181b7820 */ /* 0x000fe2000040c000 */
[----:B------:R-:W-:Y:S01]  /*03b0*/  FADD R24, R23, R0 ;  /* 0x0000000017187221 */ /* 0x000fe20000000000 */
[----:B------:R-:W-:Y:S01]  /*03c0*/  I2FP.F32.U32 R26, UR5 ;  /* 0x00000005001a7c45 */ /* 0x000fe20008201000 */
[----:B------:R-:W-:Y:S01]  /*03d0*/  FMUL R25, R5, R22 ;  /* 0x0000001605197220 */ /* 0x000fe20000400000 */
[----:B------:R-:W-:Y:S01]  /*03e0*/  UIADD3 UR5, UPT, UPT, UR4, 0x5, URZ ;  /* 0x0000000504057890 */ /* 0x000fe2000fffe0ff */
[----:B------:R-:W1:Y:S01]  /*03f0*/  MUFU.COS R22, R27 ;  /* 0x0000001b00167308 */ /* 0x000e620000000000 */
[----:B------:R-:W-:Y:S01]  /*0400*/  FADD R21, R24, R21 ;  /* 0x0000001518157221 */ /* 0x000fe20000000000 */
[----:B------:R-:W-:Y:S01]  /*0410*/  FMUL.RZ R0, R25, 0.15915493667125701904 ;  /* 0x3e22f98319007820 */ /* 0x000fe2000040c000 */
[----:B------:R-:W-:Y:S01]  /*0420*/  FADD R26, R26, 0.5 ;  /* 0x3f0000001a1a7421 */ /* 0x000fe20000000000 */
[----:B----4-:R-:W-:Y:S01]  /*0430*/  FMUL R24, R20, 0.03125 ;  /* 0x3d00000014187820 */ /* 0x010fe20000400000 */
[----:B------:R-:W-:Y:S01]  /*0440*/  I2FP.F32.U32 R23, UR5 ;  /* 0x0000000500177c45 */ /* 0x000fe20008201000 */
[----:B------:R-:W-:Y:S01]  /*0450*/  UIADD3 UR5, UPT, UPT, UR4, 0x6, URZ ;  /* 0x0000000604057890 */ /* 0x000fe2000fffe0ff */
[----:B------:R-:W-:Y:S01]  /*0460*/  FMUL R26, R5, R26 ;  /* 0x0000001a051a7220 */ /* 0x000fe20000400000 */
[----:B------:R-:W2:Y:S01]  /*0470*/  MUFU.COS R0, R0 ;  /* 0x0000000000007308 */ /* 0x000ea20000000000 */
[----:B------:R-:W-:-:S02]  /*0480*/  FADD R21, R21, R20 ;  /* 0x0000001415157221 */ /* 0x000fc40000000000 */
[----:B------:R-:W-:-:S05]  /*0490*/  FMUL.RZ R26, R26, 0.15915493667125701904 ;  /* 0x3e22f9831a1a7820 */ /* 0x000fca000040c000 */
[----:B------:R-:W3:Y:S01]  /*04a0*/  MUFU.COS R20, R26 ;  /* 0x0000001a00147308 */ /* 0x000ee20000000000 */
[----:B-1----:R-:W-:Y:S01]  /*04b0*/  FFMA R19, R24, R22, R19 ;  /* 0x0000001618137223 */ /* 0x002fe20000000013 */
[----:B------:R-:W-:Y:S01]  /*04c0*/  FADD R24, R23, 0.5 ;  /* 0x3f00000017187421 */ /* 0x000fe20000000000 */
[----:B-----5:R-:W-:Y:S01]  /*04d0*/  FADD R22, R21, R18 ;  /* 0x0000001215167221 */ /* 0x020fe20000000000 */
[----:B------:R-:W-:Y:S01]  /*04e0*/  FMUL R18, R18, 0.03125 ;  /* 0x3d00000012127820 */ /* 0x000fe20000400000 */
[----:B------:R-:W-:Y:S01]  /*04f0*/  I2FP.F32.U32 R21, UR5 ;  /* 0x0000000500157c45 */ /* 0x000fe20008201000 */
[----:B------:R-:W-:Y:S01]  /*0500*/  FMUL R24, R5, R24 ;  /* 0x0000001805187220 */ /* 0x000fe20000400000 */
[----:B------:R-:W-:Y:S01]  /*0510*/  UIADD3 UR5, UPT, UPT, UR4, 0x7, URZ ;  /* 0x0000000704057890 */ /* 0x000fe2000fffe0ff */
[----:B--2---:R-:W-:Y:S02]  /*0520*/  FFMA R19, R18, R0, R19 ;  /* 0x0000000012137223 */ /* 0x004fe40000000013 */
[----:B------:R-:W-:Y:S01]  /*0530*/  FADD R0, R21, 0.5 ;  /* 0x3f00000015007421 */ /* 0x000fe20000000000 */
[----:B------:R-:W-:Y:S01]  /*0540*/  FMUL.RZ R25, R24, 0.15915493667125701904 ;  /* 0x3e22f98318197820 */ /* 0x000fe2000040c000 */
[----:B------:R-:W-:Y:S01]  /*0550*/  FMUL R18, R17, 0.03125 ;  /* 0x3d00000011127820 */ /* 0x000fe20000400000 */
[----:B------:R-:W-:Y:S01]  /*0560*/  I2FP.F32.U32 R24, UR5 ;  /* 0x0000000500187c45 */ /* 0x000fe20008201000 */
[----:B------:R-:W-:Y:S01]  /*0570*/  FMUL R23, R5, R0 ;  /* 0x0000000005177220 */ /* 0x000fe20000400000 */
[----:B------:R-:W-:Y:S01]  /*0580*/  FADD R21, R22, R17 ;  /* 0x0000001116157221 */ /* 0x000fe20000000000 */
[----:B------:R-:W1:Y:S01]  /*0590*/  MUFU.COS R0, R25 ;  /* 0x0000001900007308 */ /* 0x000e620000000000 */
[----:B---3--:R-:W-:Y:S01]  /*05a0*/  FFMA R19, R18, R20, R19 ;  /* 0x0000001412137223 */ /* 0x008fe20000000013 */
[----:B------:R-:W-:Y:S01]  /*05b0*/  FMUL.RZ R17, R23, 0.15915493667125701904 ;  /* 0x3e22f98317117820 */ /* 0x000fe2000040c000 */
[----:B------:R-:W-:Y:S01]  /*05c0*/  FADD R24, R24, 0.5 ;  /* 0x3f00000018187421 */ /* 0x000fe20000000000 */
[----:B------:R-:W-:Y:S01]  /*05d0*/  I2FP.F32.U32 R18, UR6 ;  /* 0x0000000600127c45 */ /* 0x000fe20008201000 */
[----:B------:R-:W-:Y:S01]  /*05e0*/  UIADD3 UR5, UPT, UPT, UR4, 0x9, URZ ;  /* 0x0000000904057890 */ /* 0x000fe2000fffe0ff */
[----:B------:R-:W-:Y:S01]  /*05f0*/  FMUL R20, R16, 0.03125 ;  /* 0x3d00000010147820 */ /* 0x000fe20000400000 */
[----:B------:R-:W-:Y:S01]  /*0600*/  FMUL R24, R5, R24 ;  /* 0x0000001805187220 */ /* 0x000fe20000400000 */
[----:B------:R-:W2:Y:S01]  /*0610*/  MUFU.COS R17, R17 ;  /* 0x0000001100117308 */ /* 0x000ea20000000000 */
[----:B------:R-:W-:Y:S01]  /*0620*/  FADD R22, R18, 0.5 ;  /* 0x3f00000012167421 */ /* 0x000fe20000000000 */
[----:B------:R-:W-:Y:S01]  /*0630*/  FADD R18, R21, R16 ;  /* 0x0000001015127221 */ /* 0x000fe20000000000 */
[----:B------:R-:W-:Y:S01]  /*0640*/  FMUL.RZ R24, R24, 0.15915493667125701904 ;  /* 0x3e22f98318187820 */ /* 0x000fe2000040c000 */
[----:B------:R-:W-:Y:S01]  /*0650*/  I2FP.F32.U32 R21, UR5 ;  /* 0x0000000500157c45 */ /* 0x000fe20008201000 */
[----:B------:R-:W-:Y:S01]  /*0660*/  FMUL R22, R5, R22 ;  /* 0x0000001605167220 */ /* 0x000fe20000400000 */
[----:B------:R-:W-:-:S02]  /*0670*/  UIADD3 UR5, UPT, UPT, UR4, 0xb, URZ ;  /* 0x0000000b04057890 */ /* 0x000fc4000fffe0ff */
[----:B------:R-:W3:Y:S01]  /*0680*/  MUFU.COS R16, R24 ;  /* 0x0000001800107308 */ /* 0x000ee20000000000 */
[----:B-1----:R-:W-:Y:S01]  /*0690*/  FFMA R20, R20, R0, R19 ;  /* 0x0000000014147223 */ /* 0x002fe20000000013 */
[----:B------:R-:W-:Y:S01]  /*06a0*/  FADD R0, R21, 0.5 ;  /* 0x3f00000015007421 */ /* 0x000fe20000000000 */
[----:B------:R-:W-:Y:S01]  /*06b0*/  UIADD3 UR6, UPT, UPT, UR4, 0xa, URZ ;  /* 0x0000000a04067890 */ /* 0x000fe2000fffe0ff */
[----:B------:R-:W-:Y:S01]  /*06c0*/  FMUL.RZ R23, R22, 0.15915493667125701904 ;  /* 0x3e22f98316177820 */ /* 0x000fe2000040c000 */
[----:B------:R-:W-:Y:S01]  /*06d0*/  FMUL R19, R11, 0.03125 ;  /* 0x3d0000000b137820 */ /* 0x000fe20000400000 */
[----:B------:R-:W-:Y:S01]  /*06e0*/  FADD R11, R18, R11 ;  /* 0x0000000b120b7221 */ /* 0x000fe20000000000 */
[----:B------:R-:W-:Y:S01]  /*06f0*/  FMUL R21, R5, R0 ;  /* 0x0000000005157220 */ /* 0x000fe20000400000 */
[----:B------:R-:W-:Y:S01]  /*0700*/  I2FP.F32.U32 R18, UR5 ;  /* 0x0000000500127c45 */ /* 0x000fe20008201000 */
[----:B------:R1:W4:Y:S01]  /*0710*/  MUFU.COS R0, R23 ;  /* 0x0000001700007308 */ /* 0x0003220000000000 */
[----:B------:R-:W-:Y:S01]  /*0720*/  UIADD3 UR5, UPT, UPT, UR4, 0xc, URZ ;  /* 0x0000000c04057890 */ /* 0x000fe2000fffe0ff */
[----:B------:R-:W-:Y:S01]  /*0730*/  I2FP.F32.U32 R22, UR6 ;  /* 0x0000000600167c45 */ /* 0x000fe20008201000 */
[----:B--2---:R-:W-:Y:S01]  /*0740*/  FFMA R19, R19, R17, R20 ;  /* 0x0000001113137223 */ /* 0x004fe20000000014 */
[----:B------:R-:W-:Y:S01]  /*0750*/  FADD R20, R18, 0.5 ;  /* 0x3f00000012147421 */ /* 0x000fe20000000000 */
[----:B------:R-:W-:Y:S01]  /*0760*/  FMUL.RZ R17, R21, 0.15915493667125701904 ;  /* 0x3e22f98315117820 */ /* 0x000fe2000040c000 */
[----:B------:R-:W-:Y:S01]  /*0770*/  FADD R18, R11, R12 ;  /* 0x0000000c0b127221 */ /* 0x000fe20000000000 */
[----:B------:R-:W-:Y:S01]  /*0780*/  FMUL R12, R12, 0.03125 ;  /* 0x3d0000000c0c7820 */ /* 0x000fe20000400000 */
[----:B------:R-:W-:Y:S01]  /*0790*/  I2FP.F32.U32 R21, UR5 ;  /* 0x0000000500157c45 */ /* 0x000fe20008201000 */
[----:B------:R-:W-:Y:S01]  /*07a0*/  FADD R22, R22, 0.5 ;  /* 0x3f00000016167421 */ /* 0x000fe20000000000 */
[----:B------:R-:W-:Y:S01]  /*07b0*/  UIADD3 UR6, UPT, UPT, UR4, 0xd, URZ ;  /* 0x0000000d04067890 */ /* 0x000fe2000fffe0ff */
[C---:B------:R-:W-:Y:S01]  /*07c0*/  FMUL R20, R5.reuse, R20 ;  /* 0x0000001405147220 */ /* 0x040fe20000400000 */
[----:B---3--:R-:W-:Y:S01]  /*07d0*/  FFMA R19, R12, R16, R19 ;  /* 0x000000100c137223 */ /* 0x008fe20000000013 */
[----:B------:R-:W-:Y:S01]  /*07e0*/  FMUL R22, R5, R22 ;  /* 0x0000001605167220 */ /* 0x000fe20000400000 */
[----:B------:R-:W-:Y:S01]  /*07f0*/  FADD R12, R21, 0.5 ;  /* 0x3f000000150c7421 */ /* 0x000fe20000000000 */
[----:B------:R-:W2:Y:S01]  /*0800*/  MUFU.COS R17, R17 ;  /* 0x0000001100117308 */ /* 0x000ea20000000000 */
[----:B------:R-:W-:Y:S01]  /*0810*/  I2FP.F32.U32 R21, UR6 ;  /* 0x0000000600157c45 */ /* 0x000fe20008201000 */
[----:B------:R-:W-:Y:S01]  /*0820*/  FMUL R16, R13, 0.03125 ;  /* 0x3d0000000d107820 */ /* 0x000fe20000400000 */
[----:B------:R-:W-:Y:S01]  /*0830*/  UIADD3 UR5, UPT, UPT, UR4, 0xe, URZ ;  /* 0x0000000e04057890 */ /* 0x000fe2000fffe0ff */
[----:B-1----:R-:W-:Y:S01]  /*0840*/  FMUL.RZ R23, R20, 0.15915493667125701904 ;  /* 0x3e22f98314177820 */ /* 0x002fe2000040c000 */
[----:B------:R-:W-:Y:S01]  /*0850*/  FMUL.RZ R22, R22, 0.15915493667125701904 ;  /* 0x3e22f98316167820 */ /* 0x000fe2000040c000 */
[----:B------:R-:W-:Y:S01]  /*0860*/  FMUL R20, R5, R12 ;  /* 0x0000000c05147220 */ /* 0x000fe20000400000 */
[----:B----4-:R-:W-:Y:S01]  /*0870*/  FFMA R16, R16, R0, R19 ;  /* 0x0000000010107223 */ /* 0x010fe20000000013 */
[----:B------:R-:W-:Y:S01]  /*0880*/  FADD R0, R21, 0.5 ;  /* 0x3f00000015007421 */ /* 0x000fe20000000000 */
[----:B------:R-:W1:Y:S01]  /*0890*/  MUFU.COS R11, R22 ;  /* 0x00000016000b7308 */ /* 0x000e620000000000 */
[----:B------:R-:W-:Y:S01]  /*08a0*/  FMUL.RZ R21, R20, 0.15915493667125701904 ;  /* 0x3e22f98314157820 */ /* 0x000fe2000040c000 */
[----:B------:R-:W-:Y:S01]  /*08b0*/  UIADD3 UR6, UPT, UPT, UR4, 0xf, URZ ;  /* 0x0000000f04067890 */ /* 0x000fe2000fffe0ff */
[----:B------:R-:W-:Y:S01]  /*08c0*/  I2FP.F32.U32 R20, UR5 ;  /* 0x0000000500147c45 */ /* 0x000fe20008201000 */
[----:B------:R-:W-:Y:S01]  /*08d0*/  FADD R18, R18, R13 ;  /* 0x0000000d12127221 */ /* 0x000fe20000000000 */
[----:B------:R-:W-:Y:S01]  /*08e0*/  FMUL R13, R15, 0.03125 ;  /* 0x3d0000000f0d7820 */ /* 0x000fe20000400000 */
[----:B------:R-:W-:Y:S01]  /*08f0*/  FMUL R19, R5, R0 ;  /* 0x0000000005137220 */ /* 0x000fe20000400000 */
[----:B------:R-:W-:Y:S01]  /*0900*/  UIADD3 UR4, UPT, UPT, UR4, 0x10, URZ ;  /* 0x0000001004047890 */ /* 0x000fe2000fffe0ff */
[----:B------:R-:W3:Y:S01]  /*0910*/  MUFU.COS R12, R23 ;  /* 0x00000017000c7308 */ /* 0x000ee20000000000 */
[----:B------:R-:W-:Y:S01]  /*0920*/  FADD R15, R18, R15 ;  /* 0x0000000f120f7221 */ /* 0x000fe20000000000 */
[----:B------:R-:W-:Y:S01]  /*0930*/  FADD R20, R20, 0.5 ;  /* 0x3f00000014147421 */ /* 0x000fe20000000000 */
[----:B------:R-:W-:Y:S01]  /*0940*/  I2FP.F32.U32 R18, UR6 ;  /* 0x0000000600127c45 */ /* 0x000fe20008201000 */
[----:B------:R-:W-:Y:S01]  /*0950*/  FMUL.RZ R19, R19, 0.15915493667125701904 ;  /* 0x3e22f98313137820 */ /* 0x000fe2000040c000 */
[----:B--2---:R-:W-:Y:S01]  /*0960*/  FFMA R16, R13, R17, R16 ;  /* 0x000000110d107223 */ /* 0x004fe20000000010 */
[----:B------:R-:W-:Y:S01]  /*0970*/  FMUL R20, R5, R20 ;  /* 0x0000001405147220 */ /* 0x000fe20000400000 */
[----:B------:R-:W-:Y:S01]  /*0980*/  FMUL R17, R14, 0.03125 ;  /* 0x3d0000000e117820 */ /* 0x000fe20000400000 */
[----:B------:R-:W2:Y:S01]  /*0990*/  MUFU.COS R0, R21 ;  /* 0x0000001500007308 */ /* 0x000ea20000000000 */
[----:B------:R-:W-:Y:S01]  /*09a0*/  FADD R18, R18, 0.5 ;  /* 0x3f00000012127421 */ /* 0x000fe20000000000 */
[----:B------:R-:W-:Y:S01]  /*09b0*/  FADD R14, R15, R14 ;  /* 0x0000000e0f0e7221 */ /* 0x000fe20000000000 */
[----:B------:R-:W-:Y:S01]  /*09c0*/  FMUL.RZ R15, R20, 0.15915493667125701904 ;  /* 0x3e22f983140f7820 */ /* 0x000fe2000040c000 */
[----:B-1----:R-:W-:Y:S01]  /*09d0*/  FFMA R11, R17, R11, R16 ;  /* 0x0000000b110b7223 */ /* 0x002fe20000000010 */
[----:B------:R-:W-:Y:S01]  /*09e0*/  FMUL R18, R5, R18 ;  /* 0x0000001205127220 */ /* 0x000fe20000400000 */
[----:B------:R-:W-:Y:S01]  /*09f0*/  FMUL R16, R9, 0.03125 ;  /* 0x3d00000009107820 */ /* 0x000fe20000400000 */
[----:B------:R-:W-:Y:S01]  /*0a00*/  FADD R9, R14, R9 ;  /* 0x000000090e097221 */ /* 0x000fe20000000000 */
[----:B------:R-:W1:Y:S01]  /*0a10*/  MUFU.COS R13, R19 ;  /* 0x00000013000d7308 */ /* 0x000e620000000000 */
[----:B------:R-:W-:Y:S01]  /*0a20*/  FMUL.RZ R18, R18, 0.15915493667125701904 ;  /* 0x3e22f98312127820 */ /* 0x000fe2000040c000 */
[----:B---3--:R-:W-:Y:S01]  /*0a30*/  FFMA R11, R16, R12, R11 ;  /* 0x0000000c100b7223 */ /* 0x008fe2000000000b */
[----:B------:R-:W-:Y:S01]  /*0a40*/  FMUL R12, R6, 0.03125 ;  /* 0x3d000000060c7820 */ /* 0x000fe20000400000 */
[----:B------:R-:W-:Y:S01]  /*0a50*/  FADD R9, R9, R6 ;  /* 0x0000000609097221 */ /* 0x000fe20000000000 */
[----:B------:R-:W-:Y:S01]  /*0a60*/  UISETP.NE.AND UP0, UPT, UR4, 0x800, UPT ;  /* 0x000008000400788c */ /* 0x000fe2000bf05270 */
[----:B------:R-:W-:Y:S01]  /*0a70*/  IADD3 R6, P0, PT, R2, 0x40, RZ ;  /* 0x0000004002067810 */ /* 0x000fe20007f1e0ff */
[----:B0-----:R-:W-:Y:S01]  /*0a80*/  FMUL R2, R7, 0.03125 ;  /* 0x3d00000007027820 */ /* 0x001fe20000400000 */
[----:B------:R-:W0:Y:S01]  /*0a90*/  MUFU.COS R15, R15 ;  /* 0x0000000f000f7308 */ /* 0x000e220000000000 */
[----:B--2---:R-:W-:Y:S01]  /*0aa0*/  FFMA R0, R12, R0, R11 ;  /* 0x000000000c007223 */ /* 0x004fe2000000000b */
[----:B------:R-:W-:Y:S01]  /*0ab0*/  FMUL R11, R10, 0.03125 ;  /* 0x3d0000000a0b7820 */ /* 0x000fe20000400000 */
[----:B------:R-:W-:Y:S01]  /*0ac0*/  FADD R9, R9, R10 ;  /* 0x0000000a09097221 */ /* 0x000fe20000000000 */
[----:B------:R-:W-:-:S04]  /*0ad0*/  IADD3.X R3, PT, PT, RZ, R3, RZ, P0, !PT ;  /* 0x00000003ff037210 */ /* 0x000fc800007fe4ff */
[----:B------:R-:W2:Y:S01]  /*0ae0*/  MUFU.COS R19, R18 ;  /* 0x0000001200137308 */ /* 0x000ea20000000000 */
[----:B-1----:R-:W-:Y:S01]  /*0af0*/  FFMA R0, R11, R13, R0 ;  /* 0x0000000d0b007223 */ /* 0x002fe20000000000 */
[----:B------:R-:W-:Y:S01]  /*0b00*/  FMUL R11, R8, 0.03125 ;  /* 0x3d000000080b7820 */ /* 0x000fe20000400000 */
[----:B------:R-:W-:-:S03]  /*0b10*/  FADD R8, R9, R8 ;  /* 0x0000000809087221 */ /* 0x000fc60000000000 */
[----:B0-----:R-:W-:Y:S01]  /*0b20*/  FFMA R11, R11, R15, R0 ;  /* 0x0000000f0b0b7223 */ /* 0x001fe20000000000 */
[----:B------:R-:W-:-:S03]  /*0b30*/  FADD R0, R8, R7 ;  /* 0x0000000708007221 */ /* 0x000fc60000000000 */
[----:B--2---:R-:W-:Y:S01]  /*0b40*/  FFMA R19, R2, R19, R11 ;  /* 0x0000001302137223 */ /* 0x004fe2000000000b */
[----:B------:R-:W-:Y:S06]  /*0b50*/  BRA.U UP0, `(.L_x_1) ;  /* 0xfffffff5006c7547 */ /* 0x000fec000b83ffff */
[----:B------:R-:W0:Y:S01]  /*0b60*/  LDC.64 R2, c[0x4][0x8] ;  /* 0x01000200ff027b82 */ /* 0x000e220000000a00 */
[----:B------:R-:W-:Y:S01]  /*0b70*/  HFMA2 R7, -RZ, RZ, 1.1767578125, 7.5519084930419921875e-05 ;  /* 0x3cb504f3ff077431 */ /* 0x000fe200000001ff */
[----:B------:R-:W1:Y:S01]  /*0b80*/  FCHK P0, R0, 45.254833221435546875 ;  /* 0x423504f300007902 */ /* 0x000e620000000000 */
[----:B0-----:R-:W-:Y:S01]  /*0b90*/  IMAD.WIDE.U32 R4, R4, 0x4, R2 ;  /* 0x0000000404047825 */ /* 0x001fe200078e0002 */
[----:B------:R-:W-:-:S04]  /*0ba0*/  MOV R2, 0x423504f3 ;  /* 0x423504f300027802 */ /* 0x000fc80000000f00 */
[----:B------:R0:W-:Y:S01]  /*0bb0*/  STG.E desc[UR8][R4.64], R19 ;  /* 0x0000001304007986 */ /* 0x0001e2000c101908 */
[----:B------:R-:W-:-:S04]  /*0bc0*/  FFMA R2, R7, -R2, 1 ;  /* 0x3f80000007027423 */ /* 0x000fc80000000802 */
[----:B------:R-:W-:-:S04]  /*0bd0*/  FFMA R3, R2, R7, 0.022097086533904075623 ;  /* 0x3cb504f302037423 */ /* 0x000fc80000000007 */
[----:B------:R-:W-:-:S04]  /*0be0*/  FFMA R2, R0, R3, RZ ;  /* 0x0000000300027223 */ /* 0x000fc800000000ff */
[----:B------:R-:W-:-:S04]  /*0bf0*/  FFMA R6, R2, -45.254833221435546875, R0 ;  /* 0xc23504f302067823 */ /* 0x000fc80000000000 */
[----:B------:R-:W-:Y:S01]  /*0c00*/  FFMA R7, R3, R6, R2 ;  /* 0x0000000603077223 */ /* 0x000fe20000000002 */
[----:B01----:R-:W-:Y:S06]  /*0c10*/  @!P0 BRA `(.L_x_2) ;  /* 0x0000000000088947 */ /* 0x003fec0003800000 */
[----:B------:R-:W-:-:S07]  /*0c20*/  MOV R2, 0xc40 ;  /* 0x00000c4000027802 */ /* 0x000fce0000000f00 */
[----:B------:R-:W-:Y:S05]  /*0c30*/  CALL.REL.NOINC `($__internal_0_$__cuda_sm3x_div_rn_noftz_f32_slowpath) ;  /* 0x00000000000c7944 */ /* 0x000fea0003c00000 */
.L_x_2:
[----:B------:R-:W0:Y:S02]  /*0c40*/  LDC.64 R2, c[0x4][0x8] ;  /* 0x01000200ff027b82 */ /* 0x000e240000000a00 */
[----:B0-----:R-:W-:Y:S01]  /*0c50*/  STG.E desc[UR8][R2.64], R7 ;  /* 0x0000000702007986 */ /* 0x001fe2000c101908 */
[----:B------:R-:W-:Y:S05]  /*0c60*/  EXIT ;  /* 0x000000000000794d */ /* 0x000fea0003800000 */
        .weak           $__internal_0_$__cuda_sm3x_div_rn_noftz_f32_slowpath
        .type           $__internal_0_$__cuda_sm3x_div_rn_noftz_f32_slowpath,@function
        .size           $__internal_0_$__cuda_sm3x_div_rn_noftz_f32_slowpath,(.L_x_45 - $__internal_0_$__cuda_sm3x_div_rn_noftz_f32_slowpath)
$__internal_0_$__cuda_sm3x_div_rn_noftz_f32_slowpath:
[----:B------:R-:W-:-:S04]  /*0c70*/  SHF.R.U32.HI R3, RZ, 0x17, R0 ;  /* 0x00000017ff037819 */ /* 0x000fc80000011600 */
[----:B------:R-:W-:Y:S02]  /*0c80*/  LOP3.LUT R5, R3, 0xff, RZ, 0xc0, !PT ;  /* 0x000000ff03057812 */ /* 0x000fe400078ec0ff */
[----:B------:R-:W-:Y:S02]  /*0c90*/  MOV R3, R0 ;  /* 0x0000000000037202 */ /* 0x000fe40000000f00 */
[----:B------:R-:W-:-:S04]  /*0ca0*/  IADD3 R6, PT, PT, R5, -0x1, RZ ;  /* 0xffffffff05067810 */ /* 0x000fc80007ffe0ff */
[----:B------:R-:W-:-:S13]  /*0cb0*/  ISETP.GT.U32.OR P0, PT, R6, 0xfd, !PT ;  /* 0x000000fd0600780c */ /* 0x000fda0007f04470 */
[----:B------:R-:W-:Y:S01]  /*0cc0*/  @!P0 MOV R4, RZ ;  /* 0x000000ff00048202 */ /* 0x000fe20000000f00 */
[----:B------:R-:W-:Y:S06]  /*0cd0*/  @!P0 BRA `(.L_x_3) ;  /* 0x00000000003c8947 */ /* 0x000fec0003800000 */
[----:B------:R-:W-:-:S13]  /*0ce0*/  FSETP.GTU.FTZ.AND P0, PT, |R0|, +INF , PT ;  /* 0x7f8000000000780b */ /* 0x000fda0003f1c200 */
[----:B------:R-:W-:Y:S05]  /*0cf0*/  @P0 BRA `(.L_x_4) ;  /* 0x0000000400280947 */ /* 0x000fea0003800000 */
[----:B------:R-:W-:-:S05]  /*0d00*/  HFMA2 R4, -RZ, RZ, 3.103515625, 7.5519084930419921875e-05 ;  /* 0x423504f3ff047431 */ /* 0x000fca00000001ff */
[----:B------:R-:W-:-:S13]  /*0d10*/  LOP3.LUT P0, RZ, R4, 0x7fffffff, R3, 0xc8, !PT ;  /* 0x7fffffff04ff7812 */ /* 0x000fda000780c803 */
[----:B------:R-:W-:Y:S05]  /*0d20*/  @!P0 BRA `(.L_x_5) ;  /* 0x0000000400148947 */ /* 0x000fea0003800000 */
[----:B------:R-:W-:-:S13]  /*0d30*/  LOP3.LUT P0, RZ, R3, 0x7fffffff, RZ, 0xc0, !PT ;  /* 0x7fffffff03ff7812 */ /* 0x000fda000780c0ff */
[----:B------:R-:W-:Y:S05]  /*0d40*/  @!P0 BRA `(.L_x_6) ;  /* 0x0000000400048947 */ /* 0x000fea0003800000 */
[----:B------:R-:W-:Y:S02]  /*0d50*/  FSETP.NEU.FTZ.AND P1, PT, |R0|, +INF , PT ;  /* 0x7f8000000000780b */ /* 0x000fe40003f3d200 */
[----:B------:R-:W-:-:S04]  /*0d60*/  LOP3.LUT P0, RZ, R4, 0x7fffffff, RZ, 0xc0, !PT ;  /* 0x7fffffff04ff7812 */ /* 0x000fc8000780c0ff */
[----:B------:R-:W-:-:S13]  /*0d70*/  PLOP3.LUT P0, PT, P1, P0, PT, 0x2f, 0xf2 ;  /* 0x0000000000f2781c */ /* 0x000fda0000f00577 */
[----:B------:R-:W-:Y:S05]  /*0d80*/  @P0 BRA `(.L_x_7) ;  /* 0x0000000000e80947 */ /* 0x000fea0003800000 */
[----:B------:R-:W-:-:S13]  /*0d90*/  ISETP.GE.AND P0, PT, R6, RZ, PT ;  /* 0x000000ff0600720c */ /* 0x000fda0003f06270 */
[----:B------:R-:W-:Y:S01]  /*0da0*/  @P0 MOV R4, RZ ;  /* 0x000000ff00040202 */ /* 0x000fe20000000f00 */
[----:B------:R-:W-:Y:S01]  /*0db0*/  @!P0 FFMA R3, R0, 1.84467440737095516160e+19, RZ ;  /* 0x5f80000000038823 */ /* 0x000fe200000000ff */
[----:B------:R-:W-:-:S07]  /*0dc0*/  @!P0 MOV R4, 0xffffffc0 ;  /* 0xffffffc000048802 */ /* 0x000fce0000000f00 */
.L_x_3:
[----:B------:R-:W-:Y:S01]  /*0dd0*/  UMOV UR4, 0x423504f3 ;  /* 0x423504f300047882 */ /* 0x000fe20000000000 */
[----:B------:R-:W-:Y:S01]  /*0de0*/  IADD3 R5, PT, PT, R5, -0x7f, RZ ;  /* 0xffffff8105057810 */ /* 0x000fe20007ffe0ff */
[----:B------:R-:W-:-:S03]  /*0df0*/  UIADD3 UR4, UPT, UPT, UR4, -0x2800000, URZ ;  /* 0xfd80000004047890 */ /* 0x000fc6000fffe0ff */
[----:B------:R-:W-:Y:S01]  /*0e00*/  IADD3 R4, PT, PT, R4, -0x5, R5 ;  /* 0xfffffffb04047810 */ /* 0x000fe20007ffe005 */
[----:B------:R-:W-:Y:S02]  /*0e10*/  IMAD R0, R5, -0x800000, R3 ;  /* 0xff80000005007824 */ /* 0x000fe400078e0203 */
[----:B------:R-:W-:-:S03]  /*0e20*/  FADD.FTZ R7, -RZ, -UR4 ;  /* 0x80000004ff077e21 */ /* 0x000fc60008010100 */
[----:B------:R-:W0:Y:S02]  /*0e30*/  MUFU.RCP R6, UR4 ;  /* 0x0000000400067d08 */ /* 0x000e240008001000 */
[----:B0-----:R-:W-:-:S04]  /*0e40*/  FFMA R9, R6, R7, 1 ;  /* 0x3f80000006097423 */ /* 0x001fc80000000007 */
[----:B------:R-:W-:-:S04]  /*0e50*/  FFMA R9, R6, R9, R6 ;  /* 0x0000000906097223 */ /* 0x000fc80000000006 */
[----:B------:R-:W-:-:S04]  /*0e60*/  FFMA R6, R0, R9, RZ ;  /* 0x0000000900067223 */ /* 0x000fc800000000ff */
[----:B------:R-:W-:-:S04]  /*0e70*/  FFMA R3, R7, R6, R0 ;  /* 0x0000000607037223 */ /* 0x000fc80000000000 */
[----:B------:R-:W-:-:S04]  /*0e80*/  FFMA R6, R9, R3, R6 ;  /* 0x0000000309067223 */ /* 0x000fc80000000006 */
[----:B------:R-:W-:-:S04]  /*0e90*/  FFMA R7, R7, R6, R0 ;  /* 0x0000000607077223 */ /* 0x000fc80000000000 */
[----:B------:R-:W-:-:S05]  /*0ea0*/  FFMA R3, R9, R7, R6 ;  /* 0x0000000709037223 */ /* 0x000fca0000000006 */
[----:B------:R-:W-:-:S04]  /*0eb0*/  SHF.R.U32.HI R0, RZ, 0x17, R3 ;  /* 0x00000017ff007819 */ /* 0x000fc80000011603 */
[----:B------:R-:W-:-:S04]  /*0ec0*/  LOP3.LUT R0, R0, 0xff, RZ, 0xc0, !PT ;  /* 0x000000ff00007812 */ /* 0x000fc800078ec0ff */
[----:B------:R-:W-:-:S04]  /*0ed0*/  IADD3 R8, PT, PT, R0, R4, RZ ;  /* 0x0000000400087210 */ /* 0x000fc80007ffe0ff */
[----:B------:R-:W-:-:S04]  /*0ee0*/  IADD3 R0, PT, PT, R8, -0x1, RZ ;  /* 0xffffffff08007810 */ /* 0x000fc80007ffe0ff */
[----:B------:R-:W-:-:S13]  /*0ef0*/  ISETP.GE.U32.AND P0, PT, R0, 0xfe, PT ;  /* 0x000000fe0000780c */ /* 0x000fda0003f06070 */
[----:B------:R-:W-:Y:S05]  /*0f00*/  @!P0 BRA `(.L_x_8) ;  /* 0x0000000000808947 */ /* 0x000fea0003800000 */
[----:B------:R-:W-:-:S13]  /*0f10*/  ISETP.GT.AND P0, PT, R8, 0xfe, PT ;  /* 0x000000fe0800780c */ /* 0x000fda0003f04270 */
[----:B------:R-:W-:Y:S05]  /*0f20*/  @P0 BRA `(.L_x_9) ;  /* 0x00000000006c0947 */ /* 0x000fea0003800000 */
[----:B------:R-:W-:-:S13]  /*0f30*/  ISETP.GE.AND P0, PT, R8, 0x1, PT ;  /* 0x000000010800780c */ /* 0x000fda0003f06270 */
[----:B------:R-:W-:Y:S05]  /*0f40*/  @P0 BRA `(.L_x_10) ;  /* 0x0000000000980947 */ /* 0x000fea0003800000 */
[----:B------:R-:W-:Y:S02]  /*0f50*/  ISETP.GE.AND P0, PT, R8, -0x18, PT ;  /* 0xffffffe80800780c */ /* 0x000fe40003f06270 */
[----:B------:R-:W-:-:S11]  /*0f60*/  LOP3.LUT R3, R3, 0x80000000, RZ, 0xc0, !PT ;  /* 0x8000000003037812 */ /* 0x000fd600078ec0ff */
[----:B------:R-:W-:Y:S05]  /*0f70*/  @!P0 BRA `(.L_x_10) ;  /* 0x00000000008c8947 */ /* 0x000fea0003800000 */
[CCC-:B------:R-:W-:Y:S01]  /*0f80*/  FFMA.RZ R0, R9.reuse, R7.reuse, R6.reuse ;  /* 0x0000000709007223 */ /* 0x1c0fe2000000c006 */
[C---:B------:R-:W-:Y:S02]  /*0f90*/  IADD3 R5, PT, PT, R8.reuse, 0x20, RZ ;  /* 0x0000002008057810 */ /* 0x040fe40007ffe0ff */
[----:B------:R-:W-:Y:S02]  /*0fa0*/  ISETP.NE.AND P2, PT, R8, RZ, PT ;  /* 0x000000ff0800720c */ /* 0x000fe40003f45270 */
[----:B------:R-:W-:Y:S01]  /*0fb0*/  LOP3.LUT R4, R0, 0x7fffff, RZ, 0xc0, !PT ;  /* 0x007fffff00047812 */ /* 0x000fe200078ec0ff */
[CCC-:B------:R-:W-:Y:S01]  /*0fc0*/  FFMA.RP R0, R9.reuse, R7.reuse, R6.reuse ;  /* 0x0000000709007223 */ /* 0x1c0fe20000008006 */
[----:B------:R-:W-:Y:S01]  /*0fd0*/  FFMA.RM R9, R9, R7, R6 ;  /* 0x0000000709097223 */ /* 0x000fe20000004006 */
[----:B------:R-:W-:Y:S02]  /*0fe0*/  ISETP.NE.AND P1, PT, R8, RZ, PT ;  /* 0x000000ff0800720c */ /* 0x000fe40003f25270 */
[----:B------:R-:W-:-:S02]  /*0ff0*/  LOP3.LUT R4, R4, 0x800000, RZ, 0xfc, !PT ;  /* 0x0080000004047812 */ /* 0x000fc400078efcff */
[----:B------:R-:W-:Y:S02]  /*1000*/  IADD3 R7, PT, PT, -R8, RZ, RZ ;  /* 0x000000ff08077210 */ /* 0x000fe40007ffe1ff */
[----:B------:R-:W-:Y:S02]  /*1010*/  SHF.L.U32 R5, R4, R5, RZ ;  /* 0x0000000504057219 */ /* 0x000fe400000006ff */
[----:B------:R-:W-:Y:S02]  /*1020*/  FSETP.NEU.FTZ.AND P0, PT, R0, R9, PT ;  /* 0x000000090000720b */ /* 0x000fe40003f1d000 */
[----:B------:R-:W-:Y:S02]  /*1030*/  SEL R7, R7, RZ, P2 ;  /* 0x000000ff07077207 */ /* 0x000fe40001000000 */
[----:B------:R-:W-:Y:S02]  /*1040*/  ISETP.NE.AND P1, PT, R5, RZ, P1 ;  /* 0x000000ff0500720c */ /* 0x000fe40000f25270 */
[----:B------:R-:W-:-:S02]  /*1050*/  SHF.R.U32.HI R7, RZ, R7, R4 ;  /* 0x00000007ff077219 */ /* 0x000fc40000011604 */
[----:B------:R-:W-:Y:S02]  /*1060*/  PLOP3.LUT P0, PT, P0, P1, PT, 0xf8, 0x8f ;  /* 0x00000000008f781c */ /* 0x000fe40000703f70 */
[----:B------:R-:W-:Y:S02]  /*1070*/  SHF.R.U32.HI R5, RZ, 0x1, R7 ;  /* 0x00000001ff057819 */ /* 0x000fe40000011607 */
[----:B------:R-:W-:-:S04]  /*1080*/  SEL R0, RZ, 0x1, !P0 ;  /* 0x00000001ff007807 */ /* 0x000fc80004000000 */
[----:B------:R-:W-:-:S04]  /*1090*/  LOP3.LUT R0, R0, 0x1, R5, 0xf8, !PT ;  /* 0x0000000100007812 */ /* 0x000fc800078ef805 */
[----:B------:R-:W-:-:S04]  /*10a0*/  LOP3.LUT R0, R0, R7, RZ, 0xc0, !PT ;  /* 0x0000000700007212 */ /* 0x000fc800078ec0ff */
[----:B------:R-:W-:-:S04]  /*10b0*/  IADD3 R0, PT, PT, R5, R0, RZ ;  /* 0x0000000005007210 */ /* 0x000fc80007ffe0ff */
[----:B------:R-:W-:Y:S01]  /*10c0*/  LOP3.LUT R3, R0, R3, RZ, 0xfc, !PT ;  /* 0x0000000300037212 */ /* 0x000fe200078efcff */
[----:B------:R-:W-:Y:S06]  /*10d0*/  BRA `(.L_x_10) ;  /* 0x0000000000347947 */ /* 0x000fec0003800000 */
.L_x_9:
[----:B------:R-:W-:-:S04]  /*10e0*/  LOP3.LUT R3, R3, 0x80000000, RZ, 0xc0, !PT ;  /* 0x8000000003037812 */ /* 0x000fc800078ec0ff */
[----:B------:R-:W-:Y:S01]  /*10f0*/  LOP3.LUT R3, R3, 0x7f800000, RZ, 0xfc, !PT ;  /* 0x7f80000003037812 */ /* 0x000fe200078efcff */
[----:B------:R-:W-:Y:S06]  /*1100*/  BRA `(.L_x_10) ;  /* 0x0000000000287947 */ /* 0x000fec0003800000 */
.L_x_8:
[----:B------:R-:W-:Y:S01]  /*1110*/  LEA R3, R4, R3, 0x17 ;  /* 0x0000000304037211 */ /* 0x000fe200078eb8ff */
[----:B------:R-:W-:Y:S06]  /*1120*/  BRA `(.L_x_10) ;  /* 0x0000000000207947 */ /* 0x000fec0003800000 */
.L_x_7:
[----:B------:R-:W-:-:S04]  /*1130*/  LOP3.LUT R3, R4, 0x80000000, R3, 0x48, !PT ;  /* 0x8000000004037812 */ /* 0x000fc800078e4803 */
[----:B------:R-:W-:Y:S01]  /*1140*/  LOP3.LUT R3, R3, 0x7f800000, RZ, 0xfc, !PT ;  /* 0x7f80000003037812 */ /* 0x000fe200078efcff */
[----:B------:R-:W-:Y:S06]  /*1150*/  BRA `(.L_x_10) ;  /* 0x0000000000147947 */ /* 0x000fec0003800000 */
.L_x_6:
[----:B------:R-:W-:Y:S01]  /*1160*/  LOP3.LUT R3, R4, 0x80000000, R3, 0x48, !PT ;  /* 0x8000000004037812 */ /* 0x000fe200078e4803 */
[----:B------:R-:W-:Y:S06]  /*1170*/  BRA `(.L_x_10) ;  /* 0x00000000000c7947 */ /* 0x000fec0003800000 */
.L_x_5:
[----:B------:R-:W0:Y:S01]  /*1180*/  MUFU.RSQ R3, -QNAN ;  /* 0xffc0000000037908 */ /* 0x000e220000001400 */
[----:B------:R-:W-:Y:S05]  /*1190*/  BRA `(.L_x_10) ;  /* 0x0000000000047947 */ /* 0x000fea0003800000 */
.L_x_4:
[----:B------:R-:W-:-:S07]  /*11a0*/  FADD.FTZ R3, R0, 45.254833221435546875 ;  /* 0x423504f300037421 */ /* 0x000fce0000010000 */
.L_x_10:
[----:B0-----:R-:W-:Y:S01]  /*11b0*/  MOV R7, R3 ;  /* 0x0000000300077202 */ /* 0x001fe20000000f00 */
[----:B------:R-:W-:-:S04]  /*11c0*/  HFMA2 R3, -RZ, RZ, 0, 0 ;  /* 0x00000000ff037431 */ /* 0x000fc800000001ff */
[----:B------:R-:W-:Y:S05]  /*11d0*/  RET.REL.NODEC R2 `(_Z14dctKernelFloatv) ;  /* 0xffffffec02887950 */ /* 0x000fea0003c3ffff */
.L_x_11:
        /* <DEDUP_REMOVED lines=10> */
.L_x_45:


//--------------------- .text._Z15idctKernelFloatv --------------------------
	.section	.text._Z15idctKernelFloatv,"ax",@progbits
	.align	128
        .global         _Z15idctKernelFloatv
        .type           _Z15idctKernelFloatv,@function
        .size           _Z15idctKernelFloatv,(.L_x_48 - _Z15idctKernelFloatv)
        .other          _Z15idctKernelFloatv,@"STO_CUDA_ENTRY STV_DEFAULT"
_Z15idctKernelFloatv:
.text._Z15idctKernelFloatv:
[----:B------:R-:W-:Y:S08]  /*0000*/  LDC R1, c[0x0][0x37c] ;  /* 0x0000df00ff017b82 */ /* 0x000ff00000000800 */
[----:B------:R-:W0:Y:S01]  /*0010*/  LDC.64 R10, c[0x4][0x8] ;  /* 0x01000200ff0a7b82 */ /* 0x000e220000000a00 */
[----:B------:R-:W0:Y:S07]  /*0020*/  LDCU.64 UR6, c[0x0][0x358] ;  /* 0x00006b00ff0677ac */ /* 0x000e2e0008000a00 */
[----:B------:R-:W1:Y:S01]  /*0030*/  LDC.64 R12, c[0x4][0x8] ;  /* 0x01000200ff0c7b82 */ /* 0x000e620000000a00 */
[----:B0-----:R0:W2:Y:S04]  /*0040*/  LDG.E R10, desc[UR6][R10.64] ;  /* 0x000000060a0a7981 */ /* 0x0010a8000c1e1900 */
[----:B-1----:R-:W3:Y:S04]  /*0050*/  LDG.E R9, desc[UR6][R12.64+0x4] ;  /* 0x000004060c097981 */ /* 0x002ee8000c1e1900 */
[----:B------:R-:W4:Y:S04]  /*0060*/  LDG.E R8, desc[UR6][R12.64+0x8] ;  /* 0x000008060c087981 */ /* 0x000f28000c1e1900 */
[----:B------:R-:W5:Y:S04]  /*0070*/  LDG.E R7, desc[UR6][R12.64+0xc] ;  /* 0x00000c060c077981 */ /* 0x000f68000c1e1900 */
[----:B------:R-:W5:Y:S04]  /*0080*/  LDG.E R5, desc[UR6][R12.64+0x10] ;  /* 0x000010060c057981 */ /* 0x000f68000c1e1900 */
[----:B------:R-:W5:Y:S04]  /*0090*/  LDG.E R3, desc[UR6][R12.64+0x14] ;  /* 0x000014060c037981 */ /* 0x000f68000c1e1900 */
[----:B------:R-:W5:Y:S04]  /*00a0*/  LDG.E R2, desc[UR6][R12.64+0x18] ;  /* 0x000018060c027981 */ /* 0x000f68000c1e1900 */
[----:B------:R1:W5:Y:S01]  /*00b0*/  LDG.E R6, desc[UR6][R12.64+0x1c] ;  /* 0x00001c060c067981 */ /* 0x000362000c1e1900 */
[----:B------:R-:W0:Y:S01]  /*00c0*/  S2UR UR4, SR_CTAID.X ;  /* 0x00000000000479c3 */ /* 0x000e220000002500 */
[----:B------:R-:W0:Y:S07]  /*00d0*/  S2R R15, SR_TID.X ;  /* 0x00000000000f7919 */ /* 0x000e2e0000002100 */
[----:B------:R-:W0:Y:S02]  /*00e0*/  LDC R0, c[0x0][0x360] ;  /* 0x0000d800ff007b82 */ /* 0x000e240000000800 */
[----:B0-----:R-:W-:Y:S01]  /*00f0*/  IMAD R0, R0, UR4, R15 ;  /* 0x0000000400007c24 */ /* 0x001fe2000f8e020f */
[----:B------:R-:W0:Y:S04]  /*0100*/  LDCU.64 UR4, c[0x4][0x8] ;  /* 0x01000100ff0477ac */ /* 0x000e280008000a00 */
[----:B------:R-:W-:-:S05]  /*0110*/  I2FP.F32.U32 R4, R0 ;  /* 0x0000000000047245 */ /* 0x000fca0000201000 */
[----:B------:R-:W-:-:S04]  /*0120*/  FADD R4, R4, 0.5 ;  /* 0x3f00000004047421 */ /* 0x000fc80000000000 */
[----:B------:R-:W-:-:S04]  /*0130*/  FMUL R4, R4, 3.1415927410125732422 ;  /* 0x40490fdb04047820 */ /* 0x000fc80000400000 */
[----:B------:R-:W-:Y:S01]  /*0140*/  FMUL R4, R4, 0.00048828125 ;  /* 0x3a00000004047820 */ /* 0x000fe20000400000 */
[----:B0-----:R-:W-:-:S03]  /*0150*/  UIADD3 UR4, UP0, UPT, UR4, 0x8, URZ ;  /* 0x0000000804047890 */ /* 0x001fc6000ff1e0ff */
[C---:B------:R-:W-:Y:S01]  /*0160*/  FMUL.RZ R11, R4.reuse, 0.15915493667125701904 ;  /* 0x3e22f983040b7820 */ /* 0x040fe2000040c000 */
[C---:B------:R-:W-:Y:S01]  /*0170*/  FMUL R14, R4.reuse, 2 ;  /* 0x40000000040e7820 */ /* 0x040fe20000400000 */
[C---:B-1----:R-:W-:Y:S01]  /*0180*/  FMUL R13, R4.reuse, 3 ;  /* 0x40400000040d7820 */ /* 0x042fe20000400000 */
[----:B------:R-:W-:Y:S01]  /*0190*/  FMUL R15, R4, 5 ;  /* 0x40a00000040f7820 */ /* 0x000fe20000400000 */
[----:B------:R-:W-:Y:S01]  /*01a0*/  UIADD3 UR4, UP1, UPT, UR4, 0x10, URZ ;  /* 0x0000001004047890 */ /* 0x000fe2000ff3e0ff */
[----:B------:R-:W-:Y:S01]  /*01b0*/  FMUL.RZ R12, R14, 0.15915493667125701904 ;  /* 0x3e22f9830e0c7820 */ /* 0x000fe2000040c000 */
[----:B------:R-:W0:Y:S01]  /*01c0*/  MUFU.COS R11, R11 ;  /* 0x0000000b000b7308 */ /* 0x000e220000000000 */
[----:B------:R-:W-:Y:S01]  /*01d0*/  FMUL.RZ R13, R13, 0.15915493667125701904 ;  /* 0x3e22f9830d0d7820 */ /* 0x000fe2000040c000 */
[----:B------:R-:W-:Y:S01]  /*01e0*/  FMUL R14, R4, 4 ;  /* 0x40800000040e7820 */ /* 0x000fe20000400000 */
[----:B------:R-:W-:-:S03]  /*01f0*/  UIADD3.X UR5, UPT, UPT, URZ, URZ, UR5, UP1, UP0 ;  /* 0x000000ffff057290 */ /* 0x000fc60008fe0405 */
[----:B------:R-:W-:Y:S02]  /*0200*/  FMUL.RZ R14, R14, 0.15915493667125701904 ;  /* 0x3e22f9830e0e7820 */ /* 0x000fe4000040c000 */
[----:B------:R-:W1:Y:S08]  /*0210*/  MUFU.COS R12, R12 ;  /* 0x0000000c000c7308 */ /* 0x000e700000000000 */
[----:B------:R-:W1:Y:S08]  /*0220*/  MUFU.COS R13, R13 ;  /* 0x0000000d000d7308 */ /* 0x000e700000000000 */
[----:B------:R-:W1:Y:S01]  /*0230*/  MUFU.COS R14, R14 ;  /* 0x0000000e000e7308 */ /* 0x000e620000000000 */
[----:B--2---:R-:W-:Y:S01]  /*0240*/  FMUL R10, R10, 0.022097086533904075623 ;  /* 0x3cb504f30a0a7820 */ /* 0x004fe20000400000 */
[----:B---3--:R-:W-:-:S04]  /*0250*/  FMUL R9, R9, 0.03125 ;  /* 0x3d00000009097820 */ /* 0x008fc80000400000 */
[----:B0-----:R-:W-:Y:S01]  /*0260*/  FFMA R9, R9, R11, R10 ;  /* 0x0000000b09097223 */ /* 0x001fe2000000000a */
[----:B----4-:R-:W-:Y:S01]  /*0270*/  FMUL R8, R8, 0.03125 ;  /* 0x3d00000008087820 */ /* 0x010fe20000400000 */
[----:B------:R-:W-:Y:S01]  /*0280*/  FMUL R11, R4, 6 ;  /* 0x40c00000040b7820 */ /* 0x000fe20000400000 */
[----:B------:R-:W-:Y:S01]  /*0290*/  FMUL.RZ R10, R15, 0.15915493667125701904 ;  /* 0x3e22f9830f0a7820 */ /* 0x000fe2000040c000 */
[----:B-----5:R-:W-:Y:S01]  /*02a0*/  FMUL R7, R7, 0.03125 ;  /* 0x3d00000007077820 */ /* 0x020fe20000400000 */
[----:B-1----:R-:W-:Y:S01]  /*02b0*/  FFMA R8, R8, R12, R9 ;  /* 0x0000000c08087223 */ /* 0x002fe20000000009 */
[----:B------:R-:W-:Y:S01]  /*02c0*/  FMUL.RZ R9, R11, 0.15915493667125701904 ;  /* 0x3e22f9830b097820 */ /* 0x000fe2000040c000 */
[----:B------:R-:W-:Y:S02]  /*02d0*/  FMUL R11, R4, 7 ;  /* 0x40e00000040b7820 */ /* 0x000fe40000400000 */
[----:B------:R-:W0:Y:S01]  /*02e0*/  MUFU.COS R10, R10 ;  /* 0x0000000a000a7308 */ /* 0x000e220000000000 */
[----:B------:R-:W-:Y:S01]  /*02f0*/  FFMA R7, R7, R13, R8 ;  /* 0x0000000d07077223 */ /* 0x000fe20000000008 */
[----:B------:R-:W-:Y:S01]  /*0300*/  FMUL.RZ R11, R11, 0.15915493667125701904 ;  /* 0x3e22f9830b0b7820 */ /* 0x000fe2000040c000 */
[----:B------:R-:W-:-:S04]  /*0310*/  FMUL R8, R5, 0.03125 ;  /* 0x3d00000005087820 */ /* 0x000fc80000400000 */
[----:B------:R-:W-:Y:S01]  /*0320*/  FFMA R7, R8, R14, R7 ;  /* 0x0000000e08077223 */ /* 0x000fe20000000007 */
[----:B------:R-:W1:Y:S01]  /*0330*/  MUFU.COS R9, R9 ;  /* 0x0000000900097308 */ /* 0x000e620000000000 */
[----:B------:R-:W-:Y:S01]  /*0340*/  FMUL R8, R3, 0.03125 ;  /* 0x3d00000003087820 */ /* 0x000fe20000400000 */
[----:B------:R-:W-:Y:S01]  /*0350*/  FMUL R2, R2, 0.03125 ;  /* 0x3d00000002027820 */ /* 0x000fe20000400000 */
[----:B------:R-:W-:Y:S01]  /*0360*/  FMUL R5, R6, 0.03125 ;  /* 0x3d00000006057820 */ /* 0x000fe20000400000 */
[----:B------:R-:W-:-:S04]  /*0370*/  MOV R3, UR5 ;  /* 0x0000000500037c02 */ /* 0x000fc80008000f00 */
[----:B------:R-:W2:Y:S01]  /*0380*/  MUFU.COS R11, R11 ;  /* 0x0000000b000b7308 */ /* 0x000ea20000000000 */
[----:B0-----:R-:W-:Y:S01]  /*0390*/  FFMA R7, R8, R10, R7 ;  /* 0x0000000a08077223 */ /* 0x001fe20000000007 */
[----:B------:R-:W-:Y:S01]  /*03a0*/  MOV R8, UR4 ;  /* 0x0000000400087c02 */ /* 0x000fe20008000f00 */
[----:B------:R-:W-:Y:S02]  /*03b0*/  UMOV UR4, 0x8 ;  /* 0x0000000800047882 */ /* 0x000fe40000000000 */
[----:B-1----:R-:W-:-:S04]  /*03c0*/  FFMA R2, R2, R9, R7 ;  /* 0x0000000902027223 */ /* 0x002fc80000000007 */
[----:B--2---:R-:W-:-:S07]  /*03d0*/  FFMA R5, R5, R11, R2 ;  /* 0x0000000b05057223 */ /* 0x004fce0000000002 */
.L_x_12:
[----:B------:R-:W-:-:S05]  /*03e0*/  MOV R2, R8 ;  /* 0x0000000800027202 */ /* 0x000fca0000000f00 */
[----:B------:R-:W2:Y:S04]  /*03f0*/  LDG.E R25, desc[UR6][R2.64+0x8] ;  /* 0x0000080602197981 */ /* 0x000ea8000c1e1900 */
[----:B------:R-:W3:Y:S04]  /*0400*/  LDG.E R24, desc[UR6][R2.64+0xc] ;  /* 0x00000c0602187981 */ /* 0x000ee8000c1e1900 */
[----:B------:R-:W4:Y:S04]  /*0410*/  LDG.E R23, desc[UR6][R2.64+0x10] ;  /* 0x0000100602177981 */ /* 0x000f28000c1e1900 */
[----:B------:R-:W5:Y:S04]  /*0420*/  LDG.E R22, desc[UR6][R2.64+0x14] ;  /* 0x0000140602167981 */ /* 0x000f68000c1e1900 */
[----:B------:R-:W4:Y:S04]  /*0430*/  LDG.E R10, desc[UR6][R2.64+0x18] ;  /* 0x00001806020a7981 */ /* 0x000f28000c1e1900 */
        /* <DEDUP_REMOVED lines=14> */
[----:B------:R-:W4:Y:S01]  /*0520*/  LDG.E R6, desc[UR6][R2.64+0x54] ;  /* 0x0000540602067981 */ /* 0x000f22000c1e1900 */
[----:B------:R-:W-:Y:S01]  /*0530*/  I2FP.F32.U32 R27, UR4 ;  /* 0x00000004001b7c45 */ /* 0x000fe20008201000 */
[----:B------:R-:W-:-:S04]  /*0540*/  UIADD3 UR5, UPT, UPT, UR4, 0x1, URZ ;  /* 0x0000000104057890 */ /* 0x000fc8000fffe0ff */
[----:B------:R-:W-:-:S04]  /*0550*/  FMUL R27, R4, R27 ;  /* 0x0000001b041b7220 */ /* 0x000fc80000400000 */
[----:B------:R-:W-:-:S06]  /*0560*/  FMUL.RZ R27, R27, 0.15915493667125701904 ;  /* 0x3e22f9831b1b7820 */ /* 0x000fcc000040c000 */
[----:B------:R-:W0:Y:S01]  /*0570*/  MUFU.COS R27, R27 ;  /* 0x0000001b001b7308 */ /* 0x000e220000000000 */
[----:B------:R-:W-:Y:S01]  /*0580*/  UIADD3 UR8, UPT, UPT, UR4, 0xb, URZ ;  /* 0x0000000b04087890 */ /* 0x000fe2000fffe0ff */
[----:B--2---:R-:W-:Y:S01]  /*0590*/  FMUL R26, R25, 0.03125 ;  /* 0x3d000000191a7820 */ /* 0x004fe20000400000 */
[----:B------:R-:W-:Y:S01]  /*05a0*/  I2FP.F32.U32 R25, UR5 ;  /* 0x0000000500197c45 */ /* 0x000fe20008201000 */
[----:B------:R-:W-:Y:S02]  /*05b0*/  UIADD3 UR5, UPT, UPT, UR4, 0x2, URZ ;  /* 0x0000000204057890 */ /* 0x000fe4000fffe0ff */
[----:B0-----:R-:W-:Y:S01]  /*05c0*/  FFMA R5, R26, R27, R5 ;  /* 0x0000001b1a057223 */ /* 0x001fe20000000005 */
[----:B---3--:R-:W-:Y:S01]  /*05d0*/  FMUL R24, R24, 0.03125 ;  /* 0x3d00000018187820 */ /* 0x008fe20000400000 */
[----:B------:R-:W-:-:S04]  /*05e0*/  FMUL R25, R4, R25 ;  /* 0x0000001904197220 */ /* 0x000fc80000400000 */
[----:B------:R-:W-:-:S04]  /*05f0*/  FMUL.RZ R28, R25, 0.15915493667125701904 ;  /* 0x3e22f983191c7820 */ /* 0x000fc8000040c000 */
[----:B------:R4:W0:Y:S01]  /*0600*/  MUFU.COS R25, R28 ;  /* 0x0000001c00197308 */ /* 0x0008220000000000 */
[----:B-----5:R-:W-:Y:S01]  /*0610*/  FMUL R22, R22, 0.03125 ;  /* 0x3d00000016167820 */ /* 0x020fe20000400000 */
[----:B----4-:R-:W-:Y:S01]  /*0620*/  FMUL R28, R23, 0.03125 ;  /* 0x3d000000171c7820 */ /* 0x010fe20000400000 */
[----:B0-----:R-:W-:Y:S01]  /*0630*/  FFMA R5, R24, R25, R5 ;  /* 0x0000001918057223 */ /* 0x001fe20000000005 */
[----:B------:R-:W-:Y:S01]  /*0640*/  I2FP.F32.U32 R25, UR5 ;  /* 0x0000000500197c45 */ /* 0x000fe20008201000 */
[----:B------:R-:W-:-:S04]  /*0650*/  UIADD3 UR5, UPT, UPT, UR4, 0x3, URZ ;  /* 0x0000000304057890 */ /* 0x000fc8000fffe0ff */
[----:B------:R-:W-:-:S04]  /*0660*/  FMUL R25, R4, R25 ;  /* 0x0000001904197220 */ /* 0x000fc80000400000 */
[----:B------:R-:W-:Y:S01]  /*0670*/  FMUL.RZ R26, R25, 0.15915493667125701904 ;  /* 0x3e22f983191a7820 */ /* 0x000fe2000040c000 */
[----:B------:R-:W-:Y:S01]  /*0680*/  I2FP.F32.U32 R25, UR5 ;  /* 0x0000000500197c45 */ /* 0x000fe20008201000 */
[----:B------:R-:W-:-:S04]  /*0690*/  UIADD3 UR5, UPT, UPT, UR4, 0x4, URZ ;  /* 0x0000000404057890 */ /* 0x000fc8000fffe0ff */
[----:B------:R-:W-:Y:S01]  /*06a0*/  FMUL R25, R4, R25 ;  /* 0x0000001904197220 */ /* 0x000fe20000400000 */
[----:B------:R-:W0:Y:S03]  /*06b0*/  MUFU.COS R26, R26 ;  /* 0x0000001a001a7308 */ /* 0x000e260000000000 */
[----:B------:R-:W-:Y:S01]  /*06c0*/  FMUL.RZ R27, R25, 0.15915493667125701904 ;  /* 0x3e22f983191b7820 */ /* 0x000fe2000040c000 */
[----:B------:R-:W-:-:S04]  /*06d0*/  I2FP.F32.U32 R25, UR5 ;  /* 0x0000000500197c45 */ /* 0x000fc80008201000 */
[----:B------:R-:W1:Y:S01]  /*06e0*/  MUFU.COS R24, R27 ;  /* 0x0000001b00187308 */ /* 0x000e620000000000 */
[----:B------:R-:W-:Y:S01]  /*06f0*/  FMUL R25, R4, R25 ;  /* 0x0000001904197220 */ /* 0x000fe20000400000 */
[----:B------:R-:W-:Y:S01]  /*0700*/  UIADD3 UR5, UPT, UPT, UR4, 0x5, URZ ;  /* 0x0000000504057890 */ /* 0x000fe2000fffe0ff */
[----:B0-----:R-:W-:Y:S02]  /*0710*/  FFMA R23, R28, R26, R5 ;  /* 0x0000001a1c177223 */ /* 0x001fe40000000005 */
[----:B------:R-:W-:Y:S01]  /*0720*/  FMUL.RZ R26, R25, 0.15915493667125701904 ;  /* 0x3e22f983191a7820 */ /* 0x000fe2000040c000 */
[----:B------:R-:W2:Y:S02]  /*0730*/  LDG.E R5, desc[UR6][R2.64+0x58] ;  /* 0x0000580602057981 */ /* 0x000ea4000c1e1900 */
[----:B------:R-:W-:Y:S01]  /*0740*/  I2FP.F32.U32 R25, UR5 ;  /* 0x0000000500197c45 */ /* 0x000fe20008201000 */
[----:B------:R-:W-:Y:S01]  /*0750*/  UIADD3 UR5, UPT, UPT, UR4, 0x6, URZ ;  /* 0x0000000604057890 */ /* 0x000fe2000fffe0ff */
[----:B-1----:R-:W-:-:S03]  /*0760*/  FFMA R24, R22, R24, R23 ;  /* 0x0000001816187223 */ /* 0x002fc60000000017 */
[----:B------:R-:W-:Y:S01]  /*0770*/  FMUL R25, R4, R25 ;  /* 0x0000001904197220 */ /* 0x000fe20000400000 */
[----:B------:R-:W0:Y:S01]  /*0780*/  MUFU.COS R23, R26 ;  /* 0x0000001a00177308 */ /* 0x000e220000000000 */
[----:B------:R-:W-:Y:S01]  /*0790*/  I2FP.F32.U32 R27, UR5 ;  /* 0x00000005001b7c45 */ /* 0x000fe20008201000 */
[----:B------:R-:W-:Y:S01]  /*07a0*/  UIADD3 UR5, UPT, UPT, UR4, 0x7, URZ ;  /* 0x0000000704057890 */ /* 0x000fe2000fffe0ff */
[----:B------:R-:W-:Y:S01]  /*07b0*/  FMUL.RZ R22, R25, 0.15915493667125701904 ;  /* 0x3e22f98319167820 */ /* 0x000fe2000040c000 */
[----:B------:R-:W-:Y:S02]  /*07c0*/  FMUL R25, R10, 0.03125 ;  /* 0x3d0000000a197820 */ /* 0x000fe40000400000 */
[----:B------:R-:W-:Y:S01]  /*07d0*/  FMUL R27, R4, R27 ;  /* 0x0000001b041b7220 */ /* 0x000fe20000400000 */
[----:B------:R-:W3:Y:S02]  /*07e0*/  LDG.E R10, desc[UR6][R2.64+0x5c] ;  /* 0x00005c06020a7981 */ /* 0x000ee4000c1e1900 */
[----:B------:R-:W1:Y:S01]  /*07f0*/  MUFU.COS R22, R22 ;  /* 0x0000001600167308 */ /* 0x000e620000000000 */
[----:B------:R-:W-:Y:S01]  /*0800*/  FMUL.RZ R27, R27, 0.15915493667125701904 ;  /* 0x3e22f9831b1b7820 */ /* 0x000fe2000040c000 */
[----:B0-----:R-:W-:Y:S01]  /*0810*/  FFMA R25, R25, R23, R24 ;  /* 0x0000001719197223 */ /* 0x001fe20000000018 */
[----:B------:R-:W-:Y:S01]  /*0820*/  I2FP.F32.U32 R23, UR5 ;  /* 0x0000000500177c45 */ /* 0x000fe20008201000 */
[----:B------:R-:W-:-:S04]  /*0830*/  UIADD3 UR5, UPT, UPT, UR4, 0x8, URZ ;  /* 0x0000000804057890 */ /* 0x000fc8000fffe0ff */
[----:B------:R-:W-:Y:S02]  /*0840*/  FMUL R24, R4, R23 ;  /* 0x0000001704187220 */ /* 0x000fe40000400000 */
[----:B------:R-:W0:Y:S01]  /*0850*/  MUFU.COS R23, R27 ;  /* 0x0000001b00177308 */ /* 0x000e220000000000 */
[----:B------:R-:W-:Y:S01]  /*0860*/  FMUL R12, R12, 0.03125 ;  /* 0x3d0000000c0c7820 */ /* 0x000fe20000400000 */
[----:B------:R-:W-:-:S03]  /*0870*/  FMUL.RZ R26, R24, 0.15915493667125701904 ;  /* 0x3e22f983181a7820 */ /* 0x000fc6000040c000 */
[----:B-1----:R-:W-:Y:S01]  /*0880*/  FFMA R24, R12, R22, R25 ;  /* 0x000000160c187223 */ /* 0x002fe20000000019 */
[----:B------:R-:W-:Y:S01]  /*0890*/  I2FP.F32.U32 R25, UR5 ;  /* 0x0000000500197c45 */ /* 0x000fe20008201000 */
[----:B------:R-:W-:Y:S01]  /*08a0*/  UIADD3 UR5, UPT, UPT, UR4, 0x9, URZ ;  /* 0x0000000904057890 */ /* 0x000fe2000fffe0ff */
[----:B------:R-:W-:Y:S01]  /*08b0*/  FMUL R13, R13, 0.03125 ;  /* 0x3d0000000d0d7820 */ /* 0x000fe20000400000 */
[----:B------:R-:W4:Y:S02]  /*08c0*/  LDG.E R12, desc[UR6][R2.64+0x60] ;  /* 0x00006006020c7981 */ /* 0x000f24000c1e1900 */
[----:B------:R-:W-:Y:S01]  /*08d0*/  FMUL R25, R4, R25 ;  /* 0x0000001904197220 */ /* 0x000fe20000400000 */
[----:B------:R-:W1:Y:S03]  /*08e0*/  MUFU.COS R22, R26 ;  /* 0x0000001a00167308 */ /* 0x000e660000000000 */
[----:B------:R-:W-:Y:S01]  /*08f0*/  FMUL.RZ R28, R25, 0.15915493667125701904 ;  /* 0x3e22f983191c7820 */ /* 0x000fe2000040c000 */
[----:B0-----:R-:W-:Y:S01]  /*0900*/  FFMA R13, R13, R23, R24 ;  /* 0x000000170d0d7223 */ /* 0x001fe20000000018 */
[----:B------:R-:W-:Y:S01]  /*0910*/  FMUL R24, R21, 0.03125 ;  /* 0x3d00000015187820 */ /* 0x000fe20000400000 */
[----:B------:R-:W-:-:S02]  /*0920*/  I2FP.F32.U32 R21, UR5 ;  /* 0x0000000500157c45 */ /* 0x000fc40008201000 */
[----:B------:R-:W0:Y:S01]  /*0930*/  MUFU.COS R23, R28 ;  /* 0x0000001c00177308 */ /* 0x000e220000000000 */
[----:B------:R-:W-:Y:S02]  /*0940*/  UIADD3 UR5, UPT, UPT, UR4, 0xa, URZ ;  /* 0x0000000a04057890 */ /* 0x000fe4000fffe0ff */
[----:B------:R-:W-:-:S04]  /*0950*/  FMUL R21, R4, R21 ;  /* 0x0000001504157220 */ /* 0x000fc80000400000 */
[----:B------:R-:W-:Y:S01]  /*0960*/  FMUL.RZ R21, R21, 0.15915493667125701904 ;  /* 0x3e22f98315157820 */ /* 0x000fe2000040c000 */
[----:B-1----:R-:W-:Y:S01]  /*0970*/  FFMA R24, R24, R22, R13 ;  /* 0x0000001618187223 */ /* 0x002fe2000000000d */
[----:B------:R-:W-:Y:S01]  /*0980*/  I2FP.F32.U32 R27, UR5 ;  /* 0x00000005001b7c45 */ /* 0x000fe20008201000 */
[----:B------:R-:W5:Y:S01]  /*0990*/  LDG.E R13, desc[UR6][R2.64+0x64] ;  /* 0x00006406020d7981 */ /* 0x000f62000c1e1900 */
[----:B------:R-:W-:Y:S02]  /*09a0*/  FMUL R25, R14, 0.03125 ;  /* 0x3d0000000e197820 */ /* 0x000fe40000400000 */
[----:B------:R-:W1:Y:S01]  /*09b0*/  MUFU.COS R21, R21 ;  /* 0x0000001500157308 */ /* 0x000e620000000000 */
[----:B------:R-:W-:Y:S01]  /*09c0*/  UIADD3 UR5, UPT, UPT, UR4, 0xc, URZ ;  /* 0x0000000c04057890 */ /* 0x000fe2000fffe0ff */
[C---:B------:R-:W-:Y:S01]  /*09d0*/  FMUL R27, R4.reuse, R27 ;  /* 0x0000001b041b7220 */ /* 0x040fe20000400000 */
[----:B0-----:R-:W-:Y:S01]  /*09e0*/  FFMA R24, R25, R23, R24 ;  /* 0x0000001719187223 */ /* 0x001fe20000000018 */
[----:B------:R-:W-:Y:S01]  /*09f0*/  I2FP.F32.U32 R23, UR8 ;  /* 0x0000000800177c45 */ /* 0x000fe20008201000 */
[----:B------:R-:W-:Y:S01]  /*0a00*/  FMUL R15, R15, 0.03125 ;  /* 0x3d0000000f0f7820 */ /* 0x000fe20000400000 */
[----:B------:R-:W-:Y:S01]  /*0a10*/  FMUL.RZ R22, R27, 0.15915493667125701904 ;  /* 0x3e22f9831b167820 */ /* 0x000fe2000040c000 */
[----:B------:R-:W-:Y:S01]  /*0a20*/  I2FP.F32.U32 R27, UR5 ;  /* 0x00000005001b7c45 */ /* 0x000fe20008201000 */
[----:B------:R-:W5:Y:S01]  /*0a30*/  LDG.E R14, desc[UR6][R2.64+0x68] ;  /* 0x00006806020e7981 */ /* 0x000f62000c1e1900 */
[----:B------:R-:W-:-:S03]  /*0a40*/  FMUL R23, R4, R23 ;  /* 0x0000001704177220 */ /* 0x000fc60000400000 */
[----:B------:R-:W-:Y:S01]  /*0a50*/  FMUL R27, R4, R27 ;  /* 0x0000001b041b7220 */ /* 0x000fe20000400000 */
[----:B------:R-:W-:Y:S01]  /*0a60*/  FMUL.RZ R23, R23, 0.15915493667125701904 ;  /* 0x3e22f98317177820 */ /* 0x000fe2000040c000 */
[----:B------:R-:W0:Y:S01]  /*0a70*/  MUFU.COS R22, R22 ;  /* 0x0000001600167308 */ /* 0x000e220000000000 */
[----:B------:R-:W-:Y:S01]  /*0a80*/  UIADD3 UR5, UPT, UPT, UR4, 0xd, URZ ;  /* 0x0000000d04057890 */ /* 0x000fe2000fffe0ff */
[----:B-1----:R-:W-:Y:S01]  /*0a90*/  FFMA R25, R15, R21, R24 ;  /* 0x000000150f197223 */ /* 0x002fe20000000018 */
[----:B------:R-:W-:Y:S01]  /*0aa0*/  FMUL.RZ R21, R27, 0.15915493667125701904 ;  /* 0x3e22f9831b157820 */ /* 0x000fe2000040c000 */
[----:B------:R-:W5:Y:S04]  /*0ab0*/  LDG.E R15, desc[UR6][R2.64+0x6c] ;  /* 0x00006c06020f7981 */ /* 0x000f68000c1e1900 */
[----:B------:R-:W1:Y:S01]  /*0ac0*/  MUFU.COS R23, R23 ;  /* 0x0000001700177308 */ /* 0x000e620000000000 */
[----:B------:R-:W-:Y:S01]  /*0ad0*/  I2FP.F32.U32 R27, UR5 ;  /* 0x00000005001b7c45 */ /* 0x000fe20008201000 */
[----:B------:R-:W-:Y:S01]  /*0ae0*/  UIADD3 UR8, UPT, UPT, UR4, 0xe, URZ ;  /* 0x0000000e04087890 */ /* 0x000fe2000fffe0ff */
[----:B------:R-:W-:-:S05]  /*0af0*/  FMUL R16, R16, 0.03125 ;  /* 0x3d00000010107820 */ /* 0x000fca0000400000 */
[----:B------:R-:W1:Y:S01]  /*0b00*/  MUFU.COS R21, R21 ;  /* 0x0000001500157308 */ /* 0x000e620000000000 */
[----:B------:R-:W-:Y:S01]  /*0b10*/  FMUL R27, R4, R27 ;  /* 0x0000001b041b7220 */ /* 0x000fe20000400000 */
[----:B0-----:R-:W-:Y:S01]  /*0b20*/  FFMA R16, R16, R22, R25 ;  /* 0x0000001610107223 */ /* 0x001fe20000000019 */
[----:B------:R-:W-:Y:S01]  /*0b30*/  FMUL R25, R18, 0.03125 ;  /* 0x3d00000012197820 */ /* 0x000fe20000400000 */
[----:B------:R-:W-:Y:S01]  /*0b40*/  I2FP.F32.U32 R29, UR8 ;  /* 0x00000008001d7c45 */ /* 0x000fe20008201000 */
[----:B------:R-:W-:Y:S01]  /*0b50*/  FMUL.RZ R22, R27, 0.15915493667125701904 ;  /* 0x3e22f9831b167820 */ /* 0x000fe2000040c000 */
[----:B------:R-:W-:Y:S01]  /*0b60*/  FMUL R17, R17, 0.03125 ;  /* 0x3d00000011117820 */ /* 0x000fe20000400000 */
[----:B------:R-:W-:Y:S01]  /*0b70*/  UIADD3 UR5, UPT, UPT, UR4, 0xf, URZ ;  /* 0x0000000f04057890 */ /* 0x000fe2000fffe0ff */
[----:B-1----:R-:W-:Y:S01]  /*0b80*/  FFMA R18, R25, R23, R16 ;  /* 0x0000001719127223 */ /* 0x002fe20000000010 */
[C---:B------:R-:W-:Y:S02]  /*0b90*/  FMUL R29, R4.reuse, R29 ;  /* 0x0000001d041d7220 */ /* 0x040fe40000400000 */
[----:B------:R-:W0:Y:S01]  /*0ba0*/  MUFU.COS R22, R22 ;  /* 0x0000001600167308 */ /* 0x000e220000000000 */
[----:B------:R-:W5:Y:S01]  /*0bb0*/  LDG.E R16, desc[UR6][R2.64+0x70] ;  /* 0x0000700602107981 */ /* 0x000f62000c1e1900 */
[----:B------:R-:W-:Y:S01]  /*0bc0*/  FFMA R23, R17, R21, R18 ;  /* 0x0000001511177223 */ /* 0x000fe20000000012 */
[----:B------:R-:W-:Y:S01]  /*0bd0*/  FMUL.RZ R21, R29, 0.15915493667125701904 ;  /* 0x3e22f9831d157820 */ /* 0x000fe2000040c000 */
[----:B------:R-:W-:Y:S01]  /*0be0*/  I2FP.F32.U32 R17, UR5 ;  /* 0x0000000500117c45 */ /* 0x000fe20008201000 */
[----:B------:R-:W-:Y:S01]  /*0bf0*/  UIADD3 UR5, UPT, UPT, UR4, 0x10, URZ ;  /* 0x0000001004057890 */ /* 0x000fe2000fffe0ff */
[----:B------:R-:W5:Y:S03]  /*0c00*/  LDG.E R18, desc[UR6][R2.64+0x74] ;  /* 0x0000740602127981 */ /* 0x000f66000c1e1900 */
[----:B------:R-:W1:Y:S01]  /*0c10*/  MUFU.COS R21, R21 ;  /* 0x0000001500157308 */ /* 0x000e620000000000 */
[----:B------:R-:W-:Y:S01]  /*0c20*/  FMUL R25, R4, R17 ;  /* 0x0000001104197220 */ /* 0x000fe20000400000 */
[----:B------:R-:W-:Y:S01]  /*0c30*/  FMUL R24, R19, 0.03125 ;  /* 0x3d00000013187820 */ /* 0x000fe20000400000 */
[----:B------:R-:W-:Y:S01]  /*0c40*/  I2FP.F32.U32 R19, UR5 ;  /* 0x0000000500137c45 */ /* 0x000fe20008201000 */
[----:B------:R-:W5:Y:S01]  /*0c50*/  LDG.E R17, desc[UR6][R2.64+0x78] ;  /* 0x0000780602117981 */ /* 0x000f62000c1e1900 */
[----:B------:R-:W-:Y:S01]  /*0c60*/  FMUL.RZ R26, R25, 0.15915493667125701904 ;  /* 0x3e22f983191a7820 */ /* 0x000fe2000040c000 */
[----:B0-----:R-:W-:Y:S01]  /*0c70*/  FFMA R24, R24, R22, R23 ;  /* 0x0000001618187223 */ /* 0x001fe20000000017 */
[----:B------:R-:W-:Y:S01]  /*0c80*/  UIADD3 UR5, UPT, UPT, UR4, 0x11, URZ ;  /* 0x0000001104057890 */ /* 0x000fe2000fffe0ff */
[----:B------:R-:W-:Y:S01]  /*0c90*/  FMUL R25, R4, R19 ;  /* 0x0000001304197220 */ /* 0x000fe20000400000 */
[----:B------:R0:W0:Y:S01]  /*0ca0*/  MUFU.COS R22, R26 ;  /* 0x0000001a00167308 */ /* 0x0000220000000000 */
[----:B------:R-:W-:Y:S01]  /*0cb0*/  FMUL R23, R20, 0.03125 ;  /* 0x3d00000014177820 */ /* 0x000fe20000400000 */
[----:B------:R-:W5:Y:S01]  /*0cc0*/  LDG.E R19, desc[UR6][R2.64+0x7c] ;  /* 0x00007c0602137981 */ /* 0x000f62000c1e1900 */
[----:B------:R-:W-:Y:S01]  /*0cd0*/  FMUL.RZ R27, R25, 0.15915493667125701904 ;  /* 0x3e22f983191b7820 */ /* 0x000fe2000040c000 */
[----:B------:R-:W-:-:S02]  /*0ce0*/  I2FP.F32.U32 R25, UR5 ;  /* 0x0000000500197c45 */ /* 0x000fc40008201000 */
[----:B------:R-:W5:Y:S01]  /*0cf0*/  LDG.E R20, desc[UR6][R2.64+0x80] ;  /* 0x0000800602147981 */ /* 0x000f62000c1e1900 */
[----:B-1----:R-:W-:Y:S02]  /*0d00*/  FFMA R23, R23, R21, R24 ;  /* 0x0000001517177223 */ /* 0x002fe40000000018 */
[----:B------:R-:W1:Y:S01]  /*0d10*/  MUFU.COS R21, R27 ;  /* 0x0000001b00157308 */ /* 0x000e620000000000 */
[----:B------:R-:W-:Y:S01]  /*0d20*/  FMUL R25, R4, R25 ;  /* 0x0000001904197220 */ /* 0x000fe20000400000 */
[----:B------:R-:W-:Y:S01]  /*0d30*/  FMUL R24, R11, 0.03125 ;  /* 0x3d0000000b187820 */ /* 0x000fe20000400000 */
[----:B------:R-:W-:Y:S01]  /*0d40*/  UIADD3 UR5, UPT, UPT, UR4, 0x12, URZ ;  /* 0x0000001204057890 */ /* 0x000fe2000fffe0ff */
[----:B------:R-:W5:Y:S01]  /*0d50*/  LDG.E R11, desc[UR6][R2.64+0x84] ;  /* 0x00008406020b7981 */ /* 0x000f62000c1e1900 */
[----:B0-----:R-:W-:Y:S01]  /*0d60*/  FMUL.RZ R26, R25, 0.15915493667125701904 ;  /* 0x3e22f983191a7820 */ /* 0x001fe2000040c000 */
[----:B------:R-:W-:-:S03]  /*0d70*/  FFMA R24, R24, R22, R23 ;  /* 0x0000001618187223 */ /* 0x000fc60000000017 */
[----:B------:R-:W0:Y:S01]  /*0d80*/  MUFU.COS R22, R26 ;  /* 0x0000001a00167308 */ /* 0x000e220000000000 */
[----:B------:R-:W-:Y:S01]  /*0d90*/  FMUL R7, R7, 0.03125 ;  /* 0x3d00000007077820 */ /* 0x000fe20000400000 */
[----:B------:R-:W-:Y:S01]  /*0da0*/  I2FP.F32.U32 R25, UR5 ;  /* 0x0000000500197c45 */ /* 0x000fe20008201000 */
[----:B------:R-:W-:Y:S02]  /*0db0*/  UIADD3 UR5, UPT, UPT, UR4, 0x13, URZ ;  /* 0x0000001304057890 */ /* 0x000fe4000fffe0ff */
[----:B-1----:R-:W-:Y:S02]  /*0dc0*/  FFMA R23, R7, R21, R24 ;  /* 0x0000001507177223 */ /* 0x002fe40000000018 */
[----:B------:R-:W5:Y:S01]  /*0dd0*/  LDG.E R7, desc[UR6][R2.64+0x88] ;  /* 0x0000880602077981 */ /* 0x000f62000c1e1900 */
[----:B------:R-:W-:Y:S01]  /*0de0*/  FMUL R25, R4, R25 ;  /* 0x0000001904197220 */ /* 0x000fe20000400000 */
[----:B------:R-:W-:Y:S01]  /*0df0*/  FMUL R24, R9, 0.03125 ;  /* 0x3d00000009187820 */ /* 0x000fe20000400000 */
[----:B------:R-:W-:Y:S01]  /*0e00*/  I2FP.F32.U32 R9, UR5 ;  /* 0x0000000500097c45 */ /* 0x000fe20008201000 */
[----:B------:R-:W5:Y:S01]  /*0e10*/  LDG.E R21, desc[UR6][R2.64+0x8c] ;  /* 0x00008c0602157981 */ /* 0x000f62000c1e1900 */
[----:B------:R-:W-:Y:S01]  /*0e20*/  FMUL.RZ R27, R25, 0.15915493667125701904 ;  /* 0x3e22f983191b7820 */ /* 0x000fe2000040c000 */
[----:B0-----:R-:W-:-:S02]  /*0e30*/  FFMA R23, R24, R22, R23 ;  /* 0x0000001618177223 */ /* 0x001fc40000000017 */
[----:B------:R-:W-:Y:S01]  /*0e40*/  FMUL R9, R4, R9 ;  /* 0x0000000904097220 */ /* 0x000fe20000400000 */
[----:B------:R-:W0:Y:S01]  /*0e50*/  MUFU.COS R26, R27 ;  /* 0x0000001b001a7308 */ /* 0x000e220000000000 */
[----:B------:R-:W5:Y:S02]  /*0e60*/  LDG.E R22, desc[UR6][R2.64+0x90] ;  /* 0x0000900602167981 */ /* 0x000f64000c1e1900 */
[----:B------:R-:W-:Y:S02]  /*0e70*/  FMUL.RZ R28, R9, 0.15915493667125701904 ;  /* 0x3e22f983091c7820 */ /* 0x000fe4000040c000 */
[----:B------:R-:W5:Y:S01]  /*0e80*/  LDG.E R9, desc[UR6][R2.64+0x94] ;  /* 0x0000940602097981 */ /* 0x000f62000c1e1900 */
[----:B------:R-:W-:-:S03]  /*0e90*/  FMUL R8, R8, 0.03125 ;  /* 0x3d00000008087820 */ /* 0x000fc60000400000 */
[----:B------:R-:W5:Y:S01]  /*0ea0*/  LDG.E R24, desc[UR6][R2.64+0x98] ;  /* 0x0000980602187981 */ /* 0x000f62000c1e1900 */
[----:B0-----:R-:W-:-:S03]  /*0eb0*/  FFMA R26, R8, R26, R23 ;  /* 0x0000001a081a7223 */ /* 0x001fc60000000017 */
[----:B------:R-:W5:Y:S04]  /*0ec0*/  LDG.E R8, desc[UR6][R2.64+0x9c] ;  /* 0x00009c0602087981 */ /* 0x000f68000c1e1900 */
[----:B------:R-:W5:Y:S01]  /*0ed0*/  LDG.E R23, desc[UR6][R2.64+0xa0] ;  /* 0x0000a00602177981 */ /* 0x000f62000c1e1900 */
[----:B------:R-:W-:-:S03]  /*0ee0*/  FMUL R27, R6, 0.03125 ;  /* 0x3d000000061b7820 */ /* 0x000fc60000400000 */
[----:B------:R-:W5:Y:S01]  /*0ef0*/  LDG.E R6, desc[UR6][R2.64+0xa4] ;  /* 0x0000a40602067981 */ /* 0x000f62000c1e1900 */
[----:B------:R-:W0:Y:S01]  /*0f00*/  MUFU.COS R25, R28 ;  /* 0x0000001c00197308 */ /* 0x000e220000000000 */
[----:B------:R-:W-:Y:S01]  /*0f10*/  UIADD3 UR5, UPT, UPT, UR4, 0x14, URZ ;  /* 0x0000001404057890 */ /* 0x000fe2000fffe0ff */
[----:B0-----:R-:W-:-:S05]  /*0f20*/  FFMA R25, R27, R25, R26 ;  /* 0x000000191b197223 */ /* 0x001fca000000001a */
[----:B------:R-:W-:-:S05]  /*0f30*/  I2FP.F32.U32 R27, UR5 ;  /* 0x00000005001b7c45 */ /* 0x000fca0008201000 */
[----:B------:R-:W-:-:S04]  /*0f40*/  FMUL R27, R4, R27 ;  /* 0x0000001b041b7220 */ /* 0x000fc80000400000 */
[----:B------:R-:W-:-:S06]  /*0f50*/  FMUL.RZ R27, R27, 0.15915493667125701904 ;  /* 0x3e22f9831b1b7820 */ /* 0x000fcc000040c000 */
[----:B------:R-:W0:Y:S01]  /*0f60*/  MUFU.COS R27, R27 ;  /* 0x0000001b001b7308 */ /* 0x000e220000000000 */
[----:B------:R-:W-:Y:S01]  /*0f70*/  UIADD3 UR5, UPT, UPT, UR4, 0x15, URZ ;  /* 0x0000001504057890 */ /* 0x000fe2000fffe0ff */
[----:B--2---:R-:W-:-:S04]  /*0f80*/  FMUL R26, R5, 0.03125 ;  /* 0x3d000000051a7820 */ /* 0x004fc80000400000 */
[----:B0-----:R-:W-:Y:S01]  /*0f90*/  FFMA R5, R26, R27, R25 ;  /* 0x0000001b1a057223 */ /* 0x001fe20000000019 */
[----:B------:R-:W-:Y:S01]  /*0fa0*/  I2FP.F32.U32 R25, UR5 ;  /* 0x0000000500197c45 */ /* 0x000fe20008201000 */
[----:B------:R-:W-:-:S04]  /*0fb0*/  UIADD3 UR5, UPT, UPT, UR4, 0x16, URZ ;  /* 0x0000001604057890 */ /* 0x000fc8000fffe0ff */
[----:B------:R-:W-:-:S04]  /*0fc0*/  FMUL R25, R4, R25 ;  /* 0x0000001904197220 */ /* 0x000fc80000400000 */
[----:B------:R-:W-:Y:S01]  /*0fd0*/  FMUL.RZ R26, R25, 0.15915493667125701904 ;  /* 0x3e22f983191a7820 */ /* 0x000fe2000040c000 */
[----:B------:R-:W-:-:S05]  /*0fe0*/  I2FP.F32.U32 R25, UR5 ;  /* 0x0000000500197c45 */ /* 0x000fca0008201000 */
[----:B------:R-:W-:Y:S01]  /*0ff0*/  FMUL R25, R4, R25 ;  /* 0x0000001904197220 */ /* 0x000fe20000400000 */
[----:B------:R-:W0:Y:S03]  /*1000*/  MUFU.COS R26, R26 ;  /* 0x0000001a001a7308 */ /* 0x000e260000000000 */
[----:B------:R-:W-:Y:S01]  /*1010*/  FMUL.RZ R27, R25, 0.15915493667125701904 ;  /* 0x3e22f983191b7820 */ /* 0x000fe2000040c000 */
[----:B---3--:R-:W-:Y:S01]  /*1020*/  FMUL R28, R10, 0.03125 ;  /* 0x3d0000000a1c7820 */ /* 0x008fe20000400000 */
[----:B------:R-:W-:-:S03]  /*1030*/  UIADD3 UR5, UPT, UPT, UR4, 0x17, URZ ;  /* 0x0000001704057890 */ /* 0x000fc6000fffe0ff */
[----:B------:R-:W1:Y:S03]  /*1040*/  MUFU.COS R10, R27 ;  /* 0x0000001b000a7308 */ /* 0x000e660000000000 */
[----:B------:R-:W-:Y:S01]  /*1050*/  I2FP.F32.U32 R25, UR5 ;  /* 0x0000000500197c45 */ /* 0x000fe20008201000 */
[----:B------:R-:W-:-:S04]  /*1060*/  UIADD3 UR5, UPT, UPT, UR4, 0x18, URZ ;  /* 0x0000001804057890 */ /* 0x000fc8000fffe0ff */
[----:B------:R-:W-:Y:S01]  /*1070*/  FMUL R25, R4, R25 ;  /* 0x0000001904197220 */ /* 0x000fe20000400000 */
[----:B0-----:R-:W-:Y:S01]  /*1080*/  FFMA R5, R28, R26, R5 ;  /* 0x0000001a1c057223 */ /* 0x001fe20000000005 */
[----:B----4-:R-:W-:Y:S02]  /*1090*/  FMUL R12, R12, 0.03125 ;  /* 0x3d0000000c0c7820 */ /* 0x010fe40000400000 */
[----:B------:R-:W-:Y:S02]  /*10a0*/  FMUL.RZ R26, R25, 0.15915493667125701904 ;  /* 0x3e22f983191a7820 */ /* 0x000fe4000040c000 */
[----:B-1----:R-:W-:Y:S01]  /*10b0*/  FFMA R10, R12, R10, R5 ;  /* 0x0000000a0c0a7223 */ /* 0x002fe20000000005 */
[----:B------:R-:W-:Y:S01]  /*10c0*/  I2FP.F32.U32 R5, UR5 ;  /* 0x0000000500057c45 */ /* 0x000fe20008201000 */
[----:B------:R-:W0:Y:S01]  /*10d0*/  MUFU.COS R12, R26 ;  /* 0x0000001a000c7308 */ /* 0x000e220000000000 */
[----:B------:R-:W-:-:S03]  /*10e0*/  UIADD3 UR5, UPT, UPT, UR4, 0x19, URZ ;  /* 0x0000001904057890 */ /* 0x000fc6000fffe0ff */
[----:B------:R-:W-:-:S04]  /*10f0*/  FMUL R5, R4, R5 ;  /* 0x0000000504057220 */ /* 0x000fc80000400000 */
[----:B------:R-:W-:Y:S01]  /*1100*/  FMUL.RZ R5, R5, 0.15915493667125701904 ;  /* 0x3e22f98305057820 */ /* 0x000fe2000040c000 */
[----:B------:R-:W-:Y:S01]  /*1110*/  I2FP.F32.U32 R25, UR5 ;  /* 0x0000000500197c45 */ /* 0x000fe20008201000 */
[----:B------:R-:W-:-:S04]  /*1120*/  UIADD3 UR5, UPT, UPT, UR4, 0x1a, URZ ;  /* 0x0000001a04057890 */ /* 0x000fc8000fffe0ff */
[----:B------:R-:W1:Y:S01]  /*1130*/  MUFU.COS R5, R5 ;  /* 0x0000000500057308 */ /* 0x000e620000000000 */
[----:B-----5:R-:W-:Y:S01]  /*1140*/  FMUL R13, R13, 0.03125 ;  /* 0x3d0000000d0d7820 */ /* 0x020fe20000400000 */
[----:B------:R-:W-:-:S03]  /*1150*/  FMUL R25, R4, R25 ;  /* 0x0000001904197220 */ /* 0x000fc60000400000 */
[----:B0-----:R-:W-:Y:S01]  /*1160*/  FFMA R12, R13, R12, R10 ;  /* 0x0000000c0d0c7223 */ /* 0x001fe2000000000a */
[----:B------:R-:W-:Y:S01]  /*1170*/  I2FP.F32.U32 R13, UR5 ;  /* 0x00000005000d7c45 */ /* 0x000fe20008201000 */
[----:B------:R-:W-:Y:S01]  /*1180*/  UIADD3 UR5, UPT, UPT, UR4, 0x1b, URZ ;  /* 0x0000001b04057890 */ /* 0x000fe2000fffe0ff */
[----:B------:R-:W-:-:S05]  /*1190*/  FMUL.RZ R10, R25, 0.15915493667125701904 ;  /* 0x3e22f983190a7820 */ /* 0x000fca000040c000 */
[----:B------:R-:W-:Y:S01]  /*11a0*/  I2FP.F32.U32 R27, UR5 ;  /* 0x00000005001b7c45 */ /* 0x000fe20008201000 */
[----:B------:R-:W-:Y:S01]  /*11b0*/  UIADD3 UR5, UPT, UPT, UR4, 0x1c, URZ ;  /* 0x0000001c04057890 */ /* 0x000fe2000fffe0ff */
[----:B------:R-:W-:Y:S01]  /*11c0*/  FMUL R25, R14, 0.03125 ;  /* 0x3d0000000e197820 */ /* 0x000fe20000400000 */
[----:B------:R-:W0:Y:S03]  /*11d0*/  MUFU.COS R10, R10 ;  /* 0x0000000a000a7308 */ /* 0x000e260000000000 */
[----:B-1----:R-:W-:Y:S01]  /*11e0*/  FFMA R25, R25, R5, R12 ;  /* 0x0000000519197223 */ /* 0x002fe2000000000c */
[----:B------:R-:W-:Y:S01]  /*11f0*/  I2FP.F32.U32 R5, UR5 ;  /* 0x0000000500057c45 */ /* 0x000fe20008201000 */
[----:B------:R-:W-:Y:S01]  /*1200*/  UIADD3 UR5, UPT, UPT, UR4, 0x1d, URZ ;  /* 0x0000001d04057890 */ /* 0x000fe2000fffe0ff */
[----:B------:R-:W-:Y:S01]  /*1210*/  FMUL R13, R4, R13 ;  /* 0x0000000d040d7220 */ /* 0x000fe20000400000 */
[----:B------:R-:W-:-:S04]  /*1220*/  FMUL R14, R15, 0.03125 ;  /* 0x3d0000000f0e7820 */ /* 0x000fc80000400000 */
[----:B------:R-:W-:Y:S01]  /*1230*/  I2FP.F32.U32 R15, UR5 ;  /* 0x00000005000f7c45 */ /* 0x000fe20008201000 */
[----:B------:R-:W-:Y:S01]  /*1240*/  UIADD3 UR5, UPT, UPT, UR4, 0x1e, URZ ;  /* 0x0000001e04057890 */ /* 0x000fe2000fffe0ff */
[----:B------:R-:W-:Y:S01]  /*1250*/  FMUL.RZ R13, R13, 0.15915493667125701904 ;  /* 0x3e22f9830d0d7820 */ /* 0x000fe2000040c000 */
[----:B------:R-:W-:Y:S01]  /*1260*/  FMUL R27, R4, R27 ;  /* 0x0000001b041b7220 */ /* 0x000fe20000400000 */
[----:B0-----:R-:W-:-:S03]  /*1270*/  FFMA R14, R14, R10, R25 ;  /* 0x0000000a0e0e7223 */ /* 0x001fc60000000019 */
[----:B------:R-:W-:Y:S01]  /*1280*/  I2FP.F32.U32 R25, UR5 ;  /* 0x0000000500197c45 */ /* 0x000fe20008201000 */
[----:B------:R-:W0:Y:S01]  /*1290*/  MUFU.COS R13, R13 ;  /* 0x0000000d000d7308 */ /* 0x000e220000000000 */
[----:B------:R-:W-:Y:S01]  /*12a0*/  UIADD3 UR5, UPT, UPT, UR4, 0x1f, URZ ;  /* 0x0000001f04057890 */ /* 0x000fe2000fffe0ff */
[----:B------:R-:W-:Y:S01]  /*12b0*/  FMUL.RZ R27, R27, 0.15915493667125701904 ;  /* 0x3e22f9831b1b7820 */ /* 0x000fe2000040c000 */
[C---:B------:R-:W-:Y:S01]  /*12c0*/  FMUL R12, R4.reuse, R5 ;  /* 0x00000005040c7220 */ /* 0x040fe20000400000 */
[C---:B------:R-:W-:Y:S01]  /*12d0*/  FMUL R15, R4.reuse, R15 ;  /* 0x0000000f040f7220 */ /* 0x040fe20000400000 */
[----:B------:R-:W-:-:S03]  /*12e0*/  FMUL R25, R4, R25 ;  /* 0x0000001904197220 */ /* 0x000fc60000400000 */
[----:B------:R1:W2:Y:S01]  /*12f0*/  MUFU.COS R5, R27 ;  /* 0x0000001b00057308 */ /* 0x0002a20000000000 */
[----:B------:R-:W-:Y:S01]  /*1300*/  FMUL.RZ R12, R12, 0.15915493667125701904 ;  /* 0x3e22f9830c0c7820 */ /* 0x000fe2000040c000 */
[----:B------:R-:W-:Y:S01]  /*1310*/  FMUL.RZ R10, R15, 0.15915493667125701904 ;  /* 0x3e22f9830f0a7820 */ /* 0x000fe2000040c000 */
[----:B------:R-:W-:Y:S01]  /*1320*/  FMUL R15, R16, 0.03125 ;  /* 0x3d000000100f7820 */ /* 0x000fe20000400000 */
[----:B-1----:R-:W-:Y:S01]  /*1330*/  I2FP.F32.U32 R27, UR5 ;  /* 0x00000005001b7c45 */ /* 0x002fe20008201000 */
[----:B------:R-:W-:Y:S01]  /*1340*/  UIADD3 UR5, UPT, UPT, UR4, 0x20, URZ ;  /* 0x0000002004057890 */ /* 0x000fe2000fffe0ff */
[----:B------:R-:W-:Y:S02]  /*1350*/  FMUL.RZ R16, R25, 0.15915493667125701904 ;  /* 0x3e22f98319107820 */ /* 0x000fe4000040c000 */
[----:B------:R-:W1:Y:S01]  /*1360*/  MUFU.COS R12, R12 ;  /* 0x0000000c000c7308 */ /* 0x000e620000000000 */
[----:B------:R-:W-:Y:S02]  /*1370*/  FMUL R27, R4, R27 ;  /* 0x0000001b041b7220 */ /* 0x000fe40000400000 */
[----:B------:R-:W-:Y:S01]  /*1380*/  I2FP.F32.U32 R25, UR5 ;  /* 0x0000000500197c45 */ /* 0x000fe20008201000 */
[----:B------:R-:W-:Y:S01]  /*1390*/  UIADD3 UR5, UPT, UPT, UR4, 0x21, URZ ;  /* 0x0000002104057890 */ /* 0x000fe2000fffe0ff */
[----:B0-----:R-:W-:Y:S01]  /*13a0*/  FFMA R14, R15, R13, R14 ;  /* 0x0000000d0f0e7223 */ /* 0x001fe2000000000e */
[----:B------:R-:W-:-:S02]  /*13b0*/  FMUL R15, R18, 0.03125 ;  /* 0x3d000000120f7820 */ /* 0x000fc40000400000 */
[----:B------:R-:W0:Y:S01]  /*13c0*/  MUFU.COS R10, R10 ;  /* 0x0000000a000a7308 */ /* 0x000e220000000000 */
[----:B------:R-:W-:Y:S01]  /*13d0*/  FMUL.RZ R18, R27, 0.15915493667125701904 ;  /* 0x3e22f9831b127820 */ /* 0x000fe2000040c000 */
[----:B------:R-:W-:Y:S01]  /*13e0*/  I2FP.F32.U32 R27, UR5 ;  /* 0x00000005001b7c45 */ /* 0x000fe20008201000 */
[----:B------:R-:W-:Y:S01]  /*13f0*/  UIADD3 UR5, UPT, UPT, UR4, 0x22, URZ ;  /* 0x0000002204057890 */ /* 0x000fe2000fffe0ff */
[----:B--2---:R-:W-:-:S04]  /*1400*/  FFMA R15, R15, R5, R14 ;  /* 0x000000050f0f7223 */ /* 0x004fc8000000000e */
[----:B------:R-:W2:Y:S01]  /*1410*/  MUFU.COS R13, R16 ;  /* 0x00000010000d7308 */ /* 0x000ea20000000000 */
[----:B------:R-:W-:Y:S01]  /*1420*/  FMUL R14, R17, 0.03125 ;  /* 0x3d000000110e7820 */ /* 0x000fe20000400000 */
[----:B------:R-:W-:Y:S01]  /*1430*/  I2FP.F32.U32 R17, UR5 ;  /* 0x0000000500117c45 */ /* 0x000fe20008201000 */
[----:B------:R-:W-:Y:S01]  /*1440*/  UIADD3 UR5, UPT, UPT, UR4, 0x23, URZ ;  /* 0x0000002304057890 */ /* 0x000fe2000fffe0ff */
[----:B------:R-:W-:Y:S01]  /*1450*/  FMUL R25, R4, R25 ;  /* 0x0000001904197220 */ /* 0x000fe20000400000 */
[----:B-1----:R-:W-:Y:S01]  /*1460*/  FFMA R15, R14, R12, R15 ;  /* 0x0000000c0e0f7223 */ /* 0x002fe2000000000f */
[----:B------:R-:W-:Y:S02]  /*1470*/  FMUL R14, R19, 0.03125 ;  /* 0x3d000000130e7820 */ /* 0x000fe40000400000 */
[----:B------:R-:W1:Y:S01]  /*1480*/  MUFU.COS R5, R18 ;  /* 0x0000001200057308 */ /* 0x000e620000000000 */
[----:B------:R-:W-:Y:S01]  /*1490*/  FMUL.RZ R25, R25, 0.15915493667125701904 ;  /* 0x3e22f98319197820 */ /* 0x000fe2000040c000 */
[----:B------:R-:W-:Y:S01]  /*14a0*/  FMUL R27, R4, R27 ;  /* 0x0000001b041b7220 */ /* 0x000fe20000400000 */
[----:B------:R-:W-:Y:S01]  /*14b0*/  I2FP.F32.U32 R19, UR5 ;  /* 0x0000000500137c45 */ /* 0x000fe20008201000 */
[----:B0-----:R-:W-:Y:S01]  /*14c0*/  FFMA R14, R14, R10, R15 ;  /* 0x0000000a0e0e7223 */ /* 0x001fe2000000000f */
[----:B------:R-:W-:Y:S01]  /*14d0*/  UIADD3 UR5, UPT, UPT, UR4, 0x24, URZ ;  /* 0x0000002404057890 */ /* 0x000fe2000fffe0ff */
[----:B------:R-:W-:Y:S01]  /*14e0*/  FMUL R15, R20, 0.03125 ;  /* 0x3d000000140f7820 */ /* 0x000fe20000400000 */
[----:B------:R-:W-:Y:S01]  /*14f0*/  FMUL.RZ R27, R27, 0.15915493667125701904 ;  /* 0x3e22f9831b1b7820 */ /* 0x000fe2000040c000 */
[----:B------:R-:W0:Y:S01]  /*1500*/  MUFU.COS R12, R25 ;  /* 0x00000019000c7308 */ /* 0x000e220000000000 */
[----:B------:R-:W-:Y:S01]  /*1510*/  FMUL R17, R4, R17 ;  /* 0x0000001104117220 */ /* 0x000fe20000400000 */
[----:B--2---:R-:W-:Y:S01]  /*1520*/  FFMA R14, R15, R13, R14 ;  /* 0x0000000d0f0e7223 */ /* 0x004fe2000000000e */
[----:B------:R-:W-:Y:S01]  /*1530*/  I2FP.F32.U32 R15, UR5 ;  /* 0x00000005000f7c45 */ /* 0x000fe20008201000 */
[----:B------:R-:W-:Y:S01]  /*1540*/  UIADD3 UR5, UPT, UPT, UR4, 0x25, URZ ;  /* 0x0000002504057890 */ /* 0x000fe2000fffe0ff */
[----:B------:R-:W-:Y:S01]  /*1550*/  FMUL.RZ R16, R17, 0.15915493667125701904 ;  /* 0x3e22f98311107820 */ /* 0x000fe2000040c000 */
[----:B------:R-:W-:-:S02]  /*1560*/  FMUL R11, R11, 0.03125 ;  /* 0x3d0000000b0b7820 */ /* 0x000fc40000400000 */
[----:B------:R-:W2:Y:S01]  /*1570*/  MUFU.COS R10, R27 ;  /* 0x0000001b000a7308 */ /* 0x000ea20000000000 */
[C---:B------:R-:W-:Y:S01]  /*1580*/  FMUL R19, R4.reuse, R19 ;  /* 0x0000001304137220 */ /* 0x040fe20000400000 */
[----:B-1----:R-:W-:Y:S01]  /*1590*/  FFMA R17, R11, R5, R14 ;  /* 0x000000050b117223 */ /* 0x002fe2000000000e */
[----:B------:R-:W-:Y:S01]  /*15a0*/  FMUL R15, R4, R15 ;  /* 0x0000000f040f7220 */ /* 0x000fe20000400000 */
[----:B------:R-:W-:Y:S01]  /*15b0*/  I2FP.F32.U32 R11, UR5 ;  /* 0x00000005000b7c45 */ /* 0x000fe20008201000 */
[----:B------:R-:W-:Y:S01]  /*15c0*/  FMUL.RZ R19, R19, 0.15915493667125701904 ;  /* 0x3e22f98313137820 */ /* 0x000fe2000040c000 */
[----:B------:R-:W-:Y:S02]  /*15d0*/  UIADD3 UR5, UPT, UPT, UR4, 0x26, URZ ;  /* 0x0000002604057890 */ /* 0x000fe4000fffe0ff */
[----:B------:R-:W1:Y:S01]  /*15e0*/  MUFU.COS R13, R16 ;  /* 0x00000010000d7308 */ /* 0x000e620000000000 */
[----:B------:R-:W-:Y:S01]  /*15f0*/  FMUL R14, R7, 0.03125 ;  /* 0x3d000000070e7820 */ /* 0x000fe20000400000 */
[----:B------:R-:W-:-:S02]  /*1600*/  FMUL.RZ R7, R15, 0.15915493667125701904 ;  /* 0x3e22f9830f077820 */ /* 0x000fc4000040c000 */
[----:B------:R-:W-:Y:S01]  /*1610*/  I2FP.F32.U32 R15, UR5 ;  /* 0x00000005000f7c45 */ /* 0x000fe20008201000 */
[----:B0-----:R-:W-:-:S03]  /*1620*/  FFMA R17, R14, R12, R17 ;  /* 0x0000000c0e117223 */ /* 0x001fc60000000011 */
[----:B------:R-:W0:Y:S01]  /*1630*/  MUFU.COS R5, R19 ;  /* 0x0000001300057308 */ /* 0x000e220000000000 */
[----:B------:R-:W-:Y:S01]  /*1640*/  FMUL R12, R21, 0.03125 ;  /* 0x3d000000150c7820 */ /* 0x000fe20000400000 */
[----:B------:R-:W-:Y:S01]  /*1650*/  UIADD3 UR5, UPT, UPT, UR4, 0x27, URZ ;  /* 0x0000002704057890 */ /* 0x000fe2000fffe0ff */
[----:B------:R-:W-:Y:S02]  /*1660*/  FMUL R11, R4, R11 ;  /* 0x0000000b040b7220 */ /* 0x000fe40000400000 */
[----:B--2---:R-:W-:-:S03]  /*1670*/  FFMA R12, R12, R10, R17 ;  /* 0x0000000a0c0c7223 */ /* 0x004fc60000000011 */
[----:B------:R-:W2:Y:S01]  /*1680*/  MUFU.COS R7, R7 ;  /* 0x0000000700077308 */ /* 0x000ea20000000000 */
[----:B------:R-:W-:Y:S01]  /*1690*/  FMUL R17, R22, 0.03125 ;  /* 0x3d00000016117820 */ /* 0x000fe20000400000 */
[----:B------:R-:W-:Y:S01]  /*16a0*/  FMUL.RZ R14, R11, 0.15915493667125701904 ;  /* 0x3e22f9830b0e7820 */ /* 0x000fe2000040c000 */
[C---:B------:R-:W-:Y:S01]  /*16b0*/  FMUL R15, R4.reuse, R15 ;  /* 0x0000000f040f7220 */ /* 0x040fe20000400000 */
[----:B------:R-:W-:Y:S01]  /*16c0*/  I2FP.F32.U32 R11, UR5 ;  /* 0x00000005000b7c45 */ /* 0x000fe20008201000 */
[----:B-1----:R-:W-:Y:S01]  /*16d0*/  FFMA R12, R17, R13, R12 ;  /* 0x0000000d110c7223 */ /* 0x002fe2000000000c */
[----:B------:R-:W-:Y:S01]  /*16e0*/  FMUL R13, R9, 0.03125 ;  /* 0x3d000000090d7820 */ /* 0x000fe20000400000 */
[----:B------:R-:W-:Y:S01]  /*16f0*/  FMUL.RZ R15, R15, 0.15915493667125701904 ;  /* 0x3e22f9830f0f7820 */ /* 0x000fe2000040c000 */
[----:B------:R-:W1:Y:S01]  /*1700*/  MUFU.COS R10, R14 ;  /* 0x0000000e000a7308 */ /* 0x000e620000000000 */
[----:B------:R-:W-:Y:S01]  /*1710*/  FMUL R11, R4, R11 ;  /* 0x0000000b040b7220 */ /* 0x000fe20000400000 */
[----:B0-----:R-:W-:Y:S01]  /*1720*/  FFMA R5, R13, R5, R12 ;  /* 0x000000050d057223 */ /* 0x001fe2000000000c */
[----:B------:R-:W-:-:S02]  /*1730*/  FMUL R24, R24, 0.03125 ;  /* 0x3d00000018187820 */ /* 0x000fc40000400000 */
[----:B------:R-:W-:-:S03]  /*1740*/  FMUL.RZ R11, R11, 0.15915493667125701904 ;  /* 0x3e22f9830b0b7820 */ /* 0x000fc6000040c000 */
[----:B------:R-:W0:Y:S01]  /*1750*/  MUFU.COS R9, R15 ;  /* 0x0000000f00097308 */ /* 0x000e220000000000 */
[----:B--2---:R-:W-:Y:S01]  /*1760*/  FFMA R7, R24, R7, R5 ;  /* 0x0000000718077223 */ /* 0x004fe20000000005 */
[----:B------:R-:W-:Y:S01]  /*1770*/  UIADD3 UR4, UPT, UPT, UR4, 0x28, URZ ;  /* 0x0000002804047890 */ /* 0x000fe2000fffe0ff */
[----:B------:R-:W-:-:S05]  /*1780*/  FMUL R8, R8, 0.03125 ;  /* 0x3d00000008087820 */ /* 0x000fca0000400000 */
[----:B------:R-:W2:Y:S01]  /*1790*/  MUFU.COS R5, R11 ;  /* 0x0000000b00057308 */ /* 0x000ea20000000000 */
[----:B------:R-:W-:Y:S01]  /*17a0*/  UISETP.NE.AND UP0, UPT, UR4, 0x800, UPT ;  /* 0x000008000400788c */ /* 0x000fe2000bf05270 */
[----:B-1----:R-:W-:Y:S01]  /*17b0*/  FFMA R7, R8, R10, R7 ;  /* 0x0000000a08077223 */ /* 0x002fe20000000007 */
[----:B------:R-:W-:Y:S01]  /*17c0*/  FMUL R8, R23, 0.03125 ;  /* 0x3d00000017087820 */ /* 0x000fe20000400000 */
[----:B------:R-:W-:-:S03]  /*17d0*/  FMUL R6, R6, 0.03125 ;  /* 0x3d00000006067820 */ /* 0x000fc60000400000 */
[----:B0-----:R-:W-:Y:S01]  /*17e0*/  FFMA R7, R8, R9, R7 ;  /* 0x0000000908077223 */ /* 0x001fe20000000007 */
[----:B------:R-:W-:-:S04]  /*17f0*/  IADD3 R8, P0, PT, R2, 0xa0, RZ ;  /* 0x000000a002087810 */ /* 0x000fc80007f1e0ff */
[----:B------:R-:W-:Y:S01]  /*1800*/  IADD3.X R3, PT, PT, RZ, R3, RZ, P0, !PT ;  /* 0x00000003ff037210 */ /* 0x000fe200007fe4ff */
[----:B--2---:R-:W-:Y:S01]  /*1810*/  FFMA R5, R6, R5, R7 ;  /* 0x0000000506057223 */ /* 0x004fe20000000007 */
[----:B------:R-:W-:Y:S07]  /*1820*/  BRA.U UP0, `(.L_x_12) ;  /* 0xffffffe900ec7547 */ /* 0x000fee000b83ffff */
[----:B------:R-:W0:Y:S01]  /*1830*/  LDC.64 R2, c[0x4][0x10] ;  /* 0x01000400ff027b82 */ /* 0x000e220000000a00 */
[----:B------:R-:W1:Y:S02]  /*1840*/  LDCU UR4, c[0x3][0x4] ;  /* 0x00c00080ff0477ac */ /* 0x000e640008000800 */
[----:B-1----:R-:W-:Y:S01]  /*1850*/  FADD R5, R5, UR4 ;  /* 0x0000000405057e21 */ /* 0x002fe20008000000 */
[----:B0-----:R-:W-:-:S05]  /*1860*/  IMAD.WIDE.U32 R2, R0, 0x4, R2 ;  /* 0x0000000400027825 */ /* 0x001fca00078e0002 */
[----:B------:R-:W-:Y:S01]  /*1870*/  STG.E desc[UR6][R2.64], R5 ;  /* 0x0000000502007986 */ /* 0x000fe2000c101906 */
[----:B------:R-:W-:Y:S05]  /*1880*/  EXIT ;  /* 0x000000000000794d */ /* 0x000fea0003800000 */
.L_x_13:
        /* <DEDUP_REMOVED lines=15> */
.L_x_48:


//--------------------- .text._Z11printKernelv    --------------------------
	.section	.text._Z11printKernelv,"ax",@progbits
	.align	128
        .global         _Z11printKernelv
        .type           _Z11printKernelv,@function
        .size           _Z11printKernelv,(.L_x_49 - _Z11printKernelv)
        .other          _Z11printKernelv,@"STO_CUDA_ENTRY STV_DEFAULT"
_Z11printKernelv:
.text._Z11printKernelv:
[----:B------:R-:W0:Y:S08]  /*0000*/  LDC R1, c[0x0][0x37c] ;  /* 0x0000df00ff017b82 */ /* 0x000e300000000800 */
[----:B------:R-:W1:Y:S01]  /*0010*/  LDC.64 R4, c[0x4][RZ] ;  /* 0x01000000ff047b82 */ /* 0x000e620000000a00 */
[----:B------:R-:W1:Y:S01]  /*0020*/  LDCU.64 UR36, c[0x0][0x358] ;  /* 0x00006b00ff2477ac */ /* 0x000e620008000a00 */
[----:B0-----:R-:W-:Y:S01]  /*0030*/  VIADD R1, R1, 0xfffffff0 ;  /* 0xfffffff001017836 */ /* 0x001fe20000000000 */
[----:B------:R-:W0:Y:S01]  /*0040*/  LDCU UR4, c[0x3][0x4] ;  /* 0x00c00080ff0477ac */ /* 0x000e220008000800 */
[----:B------:R-:W-:Y:S01]  /*0050*/  MOV R2, 0x30 ;  /* 0x0000003000027802 */ /* 0x000fe20000000f00 */
[----:B------:R-:W2:Y:S01]  /*0060*/  LDCU UR5, c[0x0][0x2fc] ;  /* 0x00005f80ff0577ac */ /* 0x000ea20008000800 */
[----:B------:R-:W3:Y:S01]  /*0070*/  LDCU.64 UR6, c[0x4][0x18] ;  /* 0x01000300ff0677ac */ /* 0x000ee20008000a00 */
[----:B-1----:R3:W0:Y:S01]  /*0080*/  LDG.E R0, desc[UR36][R4.64] ;  /* 0x0000002404007981 */ /* 0x002622000c1e1900 */
[----:B------:R1:W4:Y:S03]  /*0090*/  LDC.64 R10, c[0x4][R2] ;  /* 0x01000000020a7b82 */ /* 0x0003260000000a00 */
[----:B------:R1:W-:Y:S01]  /*00a0*/  STL [R1], RZ ;  /* 0x000000ff01007387 */ /* 0x0003e20000100800 */
[----:B---3--:R-:W-:Y:S01]  /*00b0*/  MOV R4, UR6 ;  /* 0x0000000600047c02 */ /* 0x008fe20008000f00 */
[----:B------:R-:W-:-:S02]  /*00c0*/  IMAD.U32 R5, RZ, RZ, UR7 ;  /* 0x00000007ff057e24 */ /* 0x000fc4000f8e00ff */
[----:B0-----:R-:W-:Y:S01]  /*00d0*/  FADD R0, R0, UR4 ;  /* 0x0000000400007e21 */ /* 0x001fe20008000000 */
[----:B------:R-:W0:Y:S03]  /*00e0*/  LDCU UR4, c[0x0][0x2f8] ;  /* 0x00005f00ff0477ac */ /* 0x000e260008000800 */
[----:B------:R-:W3:Y:S02]  /*00f0*/  F2F.F64.F32 R8, R0 ;  /* 0x0000000000087310 */ /* 0x000ee40000201800 */
[----:B---3--:R1:W-:Y:S01]  /*0100*/  STL.64 [R1+0x8], R8 ;  /* 0x0000080801007387 */ /* 0x0083e20000100a00 */
[----:B0-----:R-:W-:-:S05]  /*0110*/  IADD3 R16, P0, PT, R1, UR4, RZ ;  /* 0x0000000401107c10 */ /* 0x001fca000ff1e0ff */
[----:B--2---:R-:W-:Y:S02]  /*0120*/  IMAD.X R17, RZ, RZ, UR5, P0 ;  /* 0x00000005ff117e24 */ /* 0x004fe400080e06ff */
[----:B------:R-:W-:-:S03]  /*0130*/  IMAD.MOV.U32 R6, RZ, RZ, R16 ;  /* 0x000000ffff067224 */ /* 0x000fc600078e0010 */
[----:B----4-:R-:W-:-:S07]  /*0140*/  MOV R7, R17 ;  /* 0x0000001100077202 */ /* 0x010fce0000000f00 */
[----:B------:R-:W-:-:S07]  /*0150*/  LEPC R20, `(.L_x_14) ;  /* 0x000000001014794e */ /* 0x000fce0000000000 */
[----:B-1----:R-:W-:Y:S05]  /*0160*/  CALL.ABS.NOINC R10 ;  /* 0x000000000a007343 */ /* 0x002fea0003c00000 */
.L_x_14:
[----:B------:R-:W0:Y:S01]  /*0170*/  LDC.64 R6, c[0x4][RZ] ;  /* 0x01000000ff067b82 */ /* 0x000e220000000a00 */
[----:B------:R-:W1:Y:S01]  /*0180*/  LDCU UR4, c[0x3][0x4] ;  /* 0x00c00080ff0477ac */ /* 0x000e620008000800 */
[----:B0-----:R0:W1:Y:S01]  /*0190*/  LDG.E R0, desc[UR36][R6.64+0x4] ;  /* 0x0000042406007981 */ /* 0x001062000c1e1900 */
[----:B------:R-:W-:-:S05]  /*01a0*/  IMAD.MOV.U32 R10, RZ, RZ, 0x1 ;  /* 0x00000001ff0a7424 */ /* 0x000fca00078e00ff */
[----:B------:R2:W3:Y:S01]  /*01b0*/  LDC.64 R12, c[0x4][R2] ;  /* 0x01000000020c7b82 */ /* 0x0004e20000000a00 */
[----:B------:R2:W-:Y:S01]  /*01c0*/  STL [R1], R10 ;  /* 0x0000000a01007387 */ /* 0x0005e20000100800 */
[----:B0-----:R-:W-:Y:S02]  /*01d0*/  IMAD.MOV.U32 R6, RZ, RZ, R16 ;  /* 0x000000ffff067224 */ /* 0x001fe400078e0010 */
[----:B------:R-:W-:Y:S02]  /*01e0*/  IMAD.MOV.U32 R7, RZ, RZ, R17 ;  /* 0x000000ffff077224 */ /* 0x000fe400078e0011 */
[----:B-1----:R-:W-:Y:S01]  /*01f0*/  FADD R0, R0, UR4 ;  /* 0x0000000400007e21 */ /* 0x002fe20008000000 */
[----:B------:R-:W0:Y:S03]  /*0200*/  LDCU.64 UR4, c[0x4][0x18] ;  /* 0x01000300ff0477ac */ /* 0x000e260008000a00 */
[----:B------:R-:W1:Y:S02]  /*0210*/  F2F.F64.F32 R8, R0 ;  /* 0x0000000000087310 */ /* 0x000e640000201800 */
[----:B-1----:R2:W-:Y:S01]  /*0220*/  STL.64 [R1+0x8], R8 ;  /* 0x0000080801007387 */ /* 0x0025e20000100a00 */
[----:B0-----:R-:W-:Y:S01]  /*0230*/  IMAD.U32 R4, RZ, RZ, UR4 ;  /* 0x00000004ff047e24 */ /* 0x001fe2000f8e00ff */
[----:B---3--:R-:W-:-:S07]  /*0240*/  MOV R5, UR5 ;  /* 0x0000000500057c02 */ /* 0x008fce0008000f00 */
[----:B------:R-:W-:-:S07]  /*0250*/  LEPC R20, `(.L_x_15) ;  /* 0x000000001014794e */ /* 0x000fce0000000000 */
[----:B--2---:R-:W-:Y:S05]  /*0260*/  CALL.ABS.NOINC R12 ;  /* 0x000000000c007343 */ /* 0x004fea0003c00000 */
.L_x_15:
[----:B------:R-:W0:Y:S01]  /*0270*/  LDC.64 R6, c[0x4][RZ] ;  /* 0x01000000ff067b82 */ /* 0x000e220000000a00 */
[----:B------:R-:W1:Y:S01]  /*0280*/  LDCU UR4, c[0x3][0x4] ;  /* 0x00c00080ff0477ac */ /* 0x000e620008000800 */
[----:B0-----:R0:W1:Y:S01]  /*0290*/  LDG.E R0, desc[UR36][R6.64+0x8] ;  /* 0x0000082406007981 */ /* 0x001062000c1e1900 */
[----:B------:R-:W-:-:S05]  /*02a0*/  HFMA2 R10, -RZ, RZ, 0, 1.1920928955078125e-07 ;  /* 0x00000002ff0a7431 */ /* 0x000fca00000001ff */
[----:B------:R2:W3:Y:S01]  /*02b0*/  LDC.64 R12, c[0x4][R2] ;  /* 0x01000000020c7b82 */ /* 0x0004e20000000a00 */
[----:B------:R2:W-:Y:S01]  /*02c0*/  STL [R1], R10 ;  /* 0x0000000a01007387 */ /* 0x0005e20000100800 */
[----:B0-----:R-:W-:Y:S01]  /*02d0*/  MOV R6, R16 ;  /* 0x0000001000067202 */ /* 0x001fe20000000f00 */
[----:B------:R-:W-:Y:S02]  /*02e0*/  IMAD.MOV.U32 R7, RZ, RZ, R17 ;  /* 0x000000ffff077224 */ /* 0x000fe400078e0011 */
[----:B-1----:R-:W-:Y:S01]  /*02f0*/  FADD R0, R0, UR4 ;  /* 0x0000000400007e21 */ /* 0x002fe20008000000 */
[----:B------:R-:W0:Y:S03]  /*0300*/  LDCU.64 UR4, c[0x4][0x18] ;  /* 0x01000300ff0477ac */ /* 0x000e260008000a00 */
[----:B------:R-:W1:Y:S02]  /*0310*/  F2F.F64.F32 R8, R0 ;  /* 0x0000000000087310 */ /* 0x000e640000201800 */
[----:B-1----:R2:W-:Y:S01]  /*0320*/  STL.64 [R1+0x8], R8 ;  /* 0x0000080801007387 */ /* 0x0025e20000100a00 */
[----:B0-----:R-:W-:-:S02]  /*0330*/  IMAD.U32 R4, RZ, RZ, UR4 ;  /* 0x00000004ff047e24 */ /* 0x001fc4000f8e00ff */
[----:B---3--:R-:W-:-:S07]  /*0340*/  IMAD.U32 R5, RZ, RZ, UR5 ;  /* 0x00000005ff057e24 */ /* 0x008fce000f8e00ff */
[----:B------:R-:W-:-:S07]  /*0350*/  LEPC R20, `(.L_x_16) ;  /* 0x000000001014794e */ /* 0x000fce0000000000 */
[----:B--2---:R-:W-:Y:S05]  /*0360*/  CALL.ABS.NOINC R12 ;  /* 0x000000000c007343 */ /* 0x004fea0003c00000 */
.L_x_16:
[----:B------:R-:W0:Y:S01]  /*0370*/  LDC.64 R6, c[0x4][RZ] ;  /* 0x01000000ff067b82 */ /* 0x000e220000000a00 */
[----:B------:R-:W1:Y:S01]  /*0380*/  LDCU UR4, c[0x3][0x4] ;  /* 0x00c00080ff0477ac */ /* 0x000e620008000800 */
[----:B0-----:R0:W1:Y:S01]  /*0390*/  LDG.E R0, desc[UR36][R6.64+0xc] ;  /* 0x00000c2406007981 */ /* 0x001062000c1e1900 */
[----:B------:R-:W-:-:S05]  /*03a0*/  IMAD.MOV.U32 R10, RZ, RZ, 0x3 ;  /* 0x00000003ff0a7424 */ /* 0x000fca00078e00ff */
[----:B------:R2:W3:Y:S01]  /*03b0*/  LDC.64 R12, c[0x4][R2] ;  /* 0x01000000020c7b82 */ /* 0x0004e20000000a00 */
[----:B------:R2:W-:Y:S01]  /*03c0*/  STL [R1], R10 ;  /* 0x0000000a01007387 */ /* 0x0005e20000100800 */
[----:B0-----:R-:W-:Y:S01]  /*03d0*/  IMAD.MOV.U32 R6, RZ, RZ, R16 ;  /* 0x000000ffff067224 */ /* 0x001fe200078e0010 */
[----:B------:R-:W-:Y:S01]  /*03e0*/  MOV R7, R17 ;  /* 0x0000001100077202 */ /* 0x000fe20000000f00 */
[----:B-1----:R-:W-:Y:S01]  /*03f0*/  FADD R0, R0, UR4 ;  /* 0x0000000400007e21 */ /* 0x002fe20008000000 */
[----:B------:R-:W0:Y:S03]  /*0400*/  LDCU.64 UR4, c[0x4][0x18] ;  /* 0x01000300ff0477ac */ /* 0x000e260008000a00 */
[----:B------:R-:W1:Y:S02]  /*0410*/  F2F.F64.F32 R8, R0 ;  /* 0x0000000000087310 */ /* 0x000e640000201800 */
[----:B-1----:R2:W-:Y:S01]  /*0420*/  STL.64 [R1+0x8], R8 ;  /* 0x0000080801007387 */ /* 0x0025e20000100a00 */
[----:B0-----:R-:W-:Y:S01]  /*0430*/  MOV R4, UR4 ;  /* 0x0000000400047c02 */ /* 0x001fe20008000f00 */
[----:B---3--:R-:W-:-:S07]  /*0440*/  IMAD.U32 R5, RZ, RZ, UR5 ;  /* 0x00000005ff057e24 */ /* 0x008fce000f8e00ff */
[----:B------:R-:W-:-:S07]  /*0450*/  LEPC R20, `(.L_x_17) ;  /* 0x000000001014794e */ /* 0x000fce0000000000 */
[----:B--2---:R-:W-:Y:S05]  /*0460*/  CALL.ABS.NOINC R12 ;  /* 0x000000000c007343 */ /* 0x004fea0003c00000 */
.L_x_17:
        /* <DEDUP_REMOVED lines=16> */
.L_x_18:
[----:B------:R-:W0:Y:S01]  /*0570*/  LDC.64 R6, c[0x4][RZ] ;  /* 0x01000000ff067b82 */ /* 0x000e220000000a00 */
[----:B------:R-:W1:Y:S01]  /*0580*/  LDCU UR4, c[0x3][0x4] ;  /* 0x00c00080ff0477ac */ /* 0x000e620008000800 */
[----:B0-----:R0:W1:Y:S01]  /*0590*/  LDG.E R0, desc[UR36][R6.64+0x14] ;  /* 0x0000142406007981 */ /* 0x001062000c1e1900 */
[----:B------:R-:W-:-:S05]  /*05a0*/  HFMA2 R10, -RZ, RZ, 0, 2.98023223876953125e-07 ;  /* 0x00000005ff0a7431 */ /* 0x000fca00000001ff */
        /* <DEDUP_REMOVED lines=12> */
.L_x_19:
        /* <DEDUP_REMOVED lines=16> */
.L_x_20:
        /* <DEDUP_REMOVED lines=16> */
.L_x_21:
[----:B------:R-:W0:Y:S01]  /*0870*/  LDC.64 R6, c[0x4][RZ] ;  /* 0x01000000ff067b82 */ /* 0x000e220000000a00 */
[----:B------:R-:W1:Y:S01]  /*0880*/  LDCU UR4, c[0x3][0x4] ;  /* 0x00c00080ff0477ac */ /* 0x000e620008000800 */
[----:B0-----:R0:W1:Y:S01]  /*0890*/  LDG.E R0, desc[UR36][R6.64+0x20] ;  /* 0x0000202406007981 */ /* 0x001062000c1e1900 */
[----:B------:R-:W-:-:S05]  /*08a0*/  HFMA2 R10, -RZ, RZ, 0, 4.76837158203125e-07 ;  /* 0x00000008ff0a7431 */ /* 0x000fca00000001ff */
        /* <DEDUP_REMOVED lines=12> */
.L_x_22:
        /* <DEDUP_REMOVED lines=16> */
.L_x_23:
[----:B------:R-:W0:Y:S01]  /*0a70*/  LDC.64 R8, c[0x4][0x8] ;  /* 0x01000200ff087b82 */ /* 0x000e220000000a00 */
[----:B------:R-:W1:Y:S01]  /*0a80*/  LDCU.64 UR4, c[0x4][0x20] ;  /* 0x01000400ff0477ac */ /* 0x000e620008000a00 */
[----:B0-----:R-:W2:Y:S06]  /*0a90*/  LDG.E R8, desc[UR36][R8.64] ;  /* 0x0000002408087981 */ /* 0x001eac000c1e1900 */
[----:B------:R0:W3:Y:S01]  /*0aa0*/  LDC.64 R12, c[0x4][R2] ;  /* 0x01000000020c7b82 */ /* 0x0000e20000000a00 */
[----:B-1----:R-:W-:Y:S01]  /*0ab0*/  IMAD.U32 R4, RZ, RZ, UR4 ;  /* 0x00000004ff047e24 */ /* 0x002fe2000f8e00ff */
[----:B------:R-:W-:Y:S01]  /*0ac0*/  MOV R6, R16 ;  /* 0x0000001000067202 */ /* 0x000fe20000000f00 */
[----:B------:R0:W-:Y:S01]  /*0ad0*/  STL [R1], RZ ;  /* 0x000000ff01007387 */ /* 0x0001e20000100800 */
[----:B------:R-:W-:-:S02]  /*0ae0*/  IMAD.U32 R5, RZ, RZ, UR5 ;  /* 0x00000005ff057e24 */ /* 0x000fc4000f8e00ff */
[----:B------:R-:W-:Y:S01]  /*0af0*/  IMAD.MOV.U32 R7, RZ, RZ, R17 ;  /* 0x000000ffff077224 */ /* 0x000fe200078e0011 */
[----:B--2---:R-:W1:Y:S02]  /*0b00*/  F2F.F64.F32 R10, R8 ;  /* 0x00000008000a7310 */ /* 0x004e640000201800 */
[----:B-1-3--:R0:W-:Y:S04]  /*0b10*/  STL.64 [R1+0x8], R10 ;  /* 0x0000080a01007387 */ /* 0x00a1e80000100a00 */
[----:B------:R-:W-:-:S07]  /*0b20*/  LEPC R20, `(.L_x_24) ;  /* 0x000000001014794e */ /* 0x000fce0000000000 */
[----:B0-----:R-:W-:Y:S05]  /*0b30*/  CALL.ABS.NOINC R12 ;  /* 0x000000000c007343 */ /* 0x001fea0003c00000 */
.L_x_24:
[----:B------:R-:W0:Y:S01]  /*0b40*/  LDC.64 R10, c[0x4][0x8] ;  /* 0x01000200ff0a7b82 */ /* 0x000e220000000a00 */
[----:B------:R-:W-:Y:S01]  /*0b50*/  IMAD.MOV.U32 R12, RZ, RZ, 0x1 ;  /* 0x00000001ff0c7424 */ /* 0x000fe200078e00ff */
[----:B------:R-:W1:Y:S01]  /*0b60*/  LDCU.64 UR4, c[0x4][0x20] ;  /* 0x01000400ff0477ac */ /* 0x000e620008000a00 */
[----:B0-----:R-:W2:Y:S05]  /*0b70*/  LDG.E R0, desc[UR36][R10.64+0x4] ;  /* 0x000004240a007981 */ /* 0x001eaa000c1e1900 */
[----:B------:R0:W3:Y:S01]  /*0b80*/  LDC.64 R14, c[0x4][R2] ;  /* 0x01000000020e7b82 */ /* 0x0000e20000000a00 */
[----:B-1----:R-:W-:Y:S01]  /*0b90*/  MOV R4, UR4 ;  /* 0x0000000400047c02 */ /* 0x002fe20008000f00 */
[----:B------:R-:W-:Y:S01]  /*0ba0*/  IMAD.U32 R5, RZ, RZ, UR5 ;  /* 0x00000005ff057e24 */ /* 0x000fe2000f8e00ff */
[----:B------:R0:W-:Y:S01]  /*0bb0*/  STL [R1], R12 ;  /* 0x0000000c01007387 */ /* 0x0001e20000100800 */
[----:B------:R-:W-:Y:S01]  /*0bc0*/  MOV R6, R16 ;  /* 0x0000001000067202 */ /* 0x000fe20000000f00 */
[----:B------:R-:W-:Y:S01]  /*0bd0*/  IMAD.MOV.U32 R7, RZ, RZ, R17 ;  /* 0x000000ffff077224 */ /* 0x000fe200078e0011 */
[----:B--2---:R-:W1:Y:S02]  /*0be0*/  F2F.F64.F32 R8, R0 ;  /* 0x0000000000087310 */ /* 0x004e640000201800 */
[----:B-1-3--:R0:W-:Y:S04]  /*0bf0*/  STL.64 [R1+0x8], R8 ;  /* 0x0000080801007387 */ /* 0x00a1e80000100a00 */
[----:B------:R-:W-:-:S07]  /*0c00*/  LEPC R20, `(.L_x_25) ;  /* 0x000000001014794e */ /* 0x000fce0000000000 */
[----:B0-----:R-:W-:Y:S05]  /*0c10*/  CALL.ABS.NOINC R14 ;  /* 0x000000000e007343 */ /* 0x001fea0003c00000 */
.L_x_25:
[----:B------:R-:W0:Y:S01]  /*0c20*/  LDC.64 R10, c[0x4][0x8] ;  /* 0x01000200ff0a7b82 */ /* 0x000e220000000a00 */
[----:B------:R-:W-:Y:S01]  /*0c30*/  HFMA2 R12, -RZ, RZ, 0, 1.1920928955078125e-07 ;  /* 0x00000002ff0c7431 */ /* 0x000fe200000001ff */
[----:B------:R-:W1:Y:S01]  /*0c40*/  LDCU.64 UR4, c[0x4][0x20] ;  /* 0x01000400ff0477ac */ /* 0x000e620008000a00 */
[----:B0-----:R-:W2:Y:S05]  /*0c50*/  LDG.E R0, desc[UR36][R10.64+0x8] ;  /* 0x000008240a007981 */ /* 0x001eaa000c1e1900 */
[----:B------:R0:W3:Y:S01]  /*0c60*/  LDC.64 R14, c[0x4][R2] ;  /* 0x01000000020e7b82 */ /* 0x0000e20000000a00 */
[----:B-1----:R-:W-:Y:S01]  /*0c70*/  IMAD.U32 R4, RZ, RZ, UR4 ;  /* 0x00000004ff047e24 */ /* 0x002fe2000f8e00ff */
[----:B------:R-:W-:Y:S01]  /*0c80*/  MOV R5, UR5 ;  /* 0x0000000500057c02 */ /* 0x000fe20008000f00 */
[----:B------:R0:W-:Y:S01]  /*0c90*/  STL [R1], R12 ;  /* 0x0000000c01007387 */ /* 0x0001e20000100800 */
[----:B------:R-:W-:Y:S01]  /*0ca0*/  IMAD.MOV.U32 R6, RZ, RZ, R16 ;  /* 0x000000ffff067224 */ /* 0x000fe200078e0010 */
[----:B------:R-:W-:Y:S01]  /*0cb0*/  MOV R7, R17 ;  /* 0x0000001100077202 */ /* 0x000fe20000000f00 */
[----:B--2---:R-:W1:Y:S02]  /*0cc0*/  F2F.F64.F32 R8, R0 ;  /* 0x0000000000087310 */ /* 0x004e640000201800 */
[----:B-1-3--:R0:W-:Y:S04]  /*0cd0*/  STL.64 [R1+0x8], R8 ;  /* 0x0000080801007387 */ /* 0x00a1e80000100a00 */
[----:B------:R-:W-:-:S07]  /*0ce0*/  LEPC R20, `(.L_x_26) ;  /* 0x000000001014794e */ /* 0x000fce0000000000 */
[----:B0-----:R-:W-:Y:S05]  /*0cf0*/  CALL.ABS.NOINC R14 ;  /* 0x000000000e007343 */ /* 0x001fea0003c00000 */
.L_x_26:
        /* <DEDUP_REMOVED lines=14> */
.L_x_27:
[----:B------:R-:W0:Y:S01]  /*0de0*/  LDC.64 R10, c[0x4][0x8] ;  /* 0x01000200ff0a7b82 */ /* 0x000e220000000a00 */
[----:B------:R-:W-:Y:S01]  /*0df0*/  HFMA2 R12, -RZ, RZ, 0, 2.384185791015625e-07 ;  /* 0x00000004ff0c7431 */ /* 0x000fe200000001ff */
        /* <DEDUP_REMOVED lines=12> */
.L_x_28:
        /* <DEDUP_REMOVED lines=14> */
.L_x_29:
[----:B------:R-:W0:Y:S01]  /*0fa0*/  LDC.64 R10, c[0x4][0x8] ;  /* 0x01000200ff0a7b82 */ /* 0x000e220000000a00 */
[----:B------:R-:W-:Y:S01]  /*0fb0*/  HFMA2 R12, -RZ, RZ, 0, 3.5762786865234375e-07 ;  /* 0x00000006ff0c7431 */ /* 0x000fe200000001ff */
        /* <DEDUP_REMOVED lines=12> */
.L_x_30:
        /* <DEDUP_REMOVED lines=14> */
.L_x_31:
[----:B------:R-:W0:Y:S01]  /*1160*/  LDC.64 R10, c[0x4][0x8] ;  /* 0x01000200ff0a7b82 */ /* 0x000e220000000a00 */
[----:B------:R-:W-:Y:S01]  /*1170*/  HFMA2 R12, -RZ, RZ, 0, 4.76837158203125e-07 ;  /* 0x00000008ff0c7431 */ /* 0x000fe200000001ff */
        /* <DEDUP_REMOVED lines=12> */
.L_x_32:
        /* <DEDUP_REMOVED lines=14> */
.L_x_33:
[----:B------:R-:W0:Y:S01]  /*1320*/  LDC.64 R8, c[0x4][0x10] ;  /* 0x01000400ff087b82 */ /* 0x000e220000000a00 */
[----:B------:R-:W1:Y:S01]  /*1330*/  LDCU.64 UR4, c[0x4][0x28] ;  /* 0x01000500ff0477ac */ /* 0x000e620008000a00 */
[----:B0-----:R-:W2:Y:S06]  /*1340*/  LDG.E R8, desc[UR36][R8.64] ;  /* 0x0000002408087981 */ /* 0x001eac000c1e1900 */
[----:B------:R0:W3:Y:S01]  /*1350*/  LDC.64 R12, c[0x4][R2] ;  /* 0x01000000020c7b82 */ /* 0x0000e20000000a00 */
[----:B-1----:R-:W-:Y:S01]  /*1360*/  MOV R4, UR4 ;  /* 0x0000000400047c02 */ /* 0x002fe20008000f00 */
[----:B------:R-:W-:Y:S01]  /*1370*/  IMAD.U32 R5, RZ, RZ, UR5 ;  /* 0x00000005ff057e24 */ /* 0x000fe2000f8e00ff */
[----:B------:R0:W-:Y:S01]  /*1380*/  STL [R1], RZ ;  /* 0x000000ff01007387 */ /* 0x0001e20000100800 */
[----:B------:R-:W-:Y:S01]  /*1390*/  MOV R6, R16 ;  /* 0x0000001000067202 */ /* 0x000fe20000000f00 */
[----:B------:R-:W-:Y:S01]  /*13a0*/  IMAD.MOV.U32 R7, RZ, RZ, R17 ;  /* 0x000000ffff077224 */ /* 0x000fe200078e0011 */
[----:B--2---:R-:W1:Y:S02]  /*13b0*/  F2F.F64.F32 R10, R8 ;  /* 0x00000008000a7310 */ /* 0x004e640000201800 */
[----:B-1-3--:R0:W-:Y:S04]  /*13c0*/  STL.64 [R1+0x8], R10 ;  /* 0x0000080a01007387 */ /* 0x00a1e80000100a00 */
[----:B------:R-:W-:-:S07]  /*13d0*/  LEPC R20, `(.L_x_34) ;  /* 0x000000001014794e */ /* 0x000fce0000000000 */
[----:B0-----:R-:W-:Y:S05]  /*13e0*/  CALL.ABS.NOINC R12 ;  /* 0x000000000c007343 */ /* 0x001fea0003c00000 */
.L_x_34:
[----:B------:R-:W0:Y:S01]  /*13f0*/  LDC.64 R10, c[0x4][0x10] ;  /* 0x01000400ff0a7b82 */ /* 0x000e220000000a00 */
[----:B------:R-:W-:Y:S01]  /*1400*/  HFMA2 R12, -RZ, RZ, 0, 5.9604644775390625e-08 ;  /* 0x00000001ff0c7431 */ /* 0x000fe200000001ff */
        /* <DEDUP_REMOVED lines=12> */
.L_x_35:
        /* <DEDUP_REMOVED lines=14> */
.L_x_36:
[----:B------:R-:W0:Y:S01]  /*15b0*/  LDC.64 R10, c[0x4][0x10] ;  /* 0x01000400ff0a7b82 */ /* 0x000e220000000a00 */
[----:B------:R-:W-:Y:S01]  /*15c0*/  HFMA2 R12, -RZ, RZ, 0, 1.78813934326171875e-07 ;  /* 0x00000003ff0c7431 */ /* 0x000fe200000001ff */
        /* <DEDUP_REMOVED lines=12> */
.L_x_37:
        /* <DEDUP_REMOVED lines=14> */
.L_x_38:
[----:B------:R-:W0:Y:S01]  /*1770*/  LDC.64 R10, c[0x4][0x10] ;  /* 0x01000400ff0a7b82 */ /* 0x000e220000000a00 */
[----:B------:R-:W-:Y:S01]  /*1780*/  HFMA2 R12, -RZ, RZ, 0, 2.98023223876953125e-07 ;  /* 0x00000005ff0c7431 */ /* 0x000fe200000001ff */
        /* <DEDUP_REMOVED lines=12> */
.L_x_39:
        /* <DEDUP_REMOVED lines=14> */
.L_x_40:
[----:B------:R-:W0:Y:S01]  /*1930*/  LDC.64 R10, c[0x4][0x10] ;  /* 0x01000400ff0a7b82 */ /* 0x000e220000000a00 */
[----:B------:R-:W-:Y:S01]  /*1940*/  HFMA2 R12, -RZ, RZ, 0, 4.17232513427734375e-07 ;  /* 0x00000007ff0c7431 */ /* 0x000fe200000001ff */
        /* <DEDUP_REMOVED lines=12> */
.L_x_41:
        /* <DEDUP_REMOVED lines=14> */
.L_x_42:
[----:B------:R-:W0:Y:S01]  /*1af0*/  LDC.64 R10, c[0x4][0x10] ;  /* 0x01000400ff0a7b82 */ /* 0x000e220000000a00 */
[----:B------:R-:W-:Y:S01]  /*1b00*/  HFMA2 R12, -RZ, RZ, 0, 5.36441802978515625e-07 ;  /* 0x00000009ff0c7431 */ /* 0x000fe200000001ff */
[----:B------:R-:W1:Y:S01]  /*1b10*/  LDCU.64 UR4, c[0x4][0x28] ;  /* 0x01000500ff0477ac */ /* 0x000e620008000a00 */
[----:B0-----:R-:W2:Y:S05]  /*1b20*/  LDG.E R0, desc[UR36][R10.64+0x24] ;  /* 0x000024240a007981 */ /* 0x001eaa000c1e1900 */
[----:B------:R-:W0:Y:S01]  /*1b30*/  LDC.64 R2, c[0x4][R2] ;  /* 0x0100000002027b82 */ /* 0x000e220000000a00 */
[----:B-1----:R-:W-:Y:S01]  /*1b40*/  IMAD.U32 R4, RZ, RZ, UR4 ;  /* 0x00000004ff047e24 */ /* 0x002fe2000f8e00ff */
[----:B------:R-:W-:Y:S01]  /*1b50*/  MOV R5, UR5 ;  /* 0x0000000500057c02 */ /* 0x000fe20008000f00 */
[----:B------:R1:W-:Y:S01]  /*1b60*/  STL [R1], R12 ;  /* 0x0000000c01007387 */ /* 0x0003e20000100800 */
[----:B------:R-:W-:Y:S01]  /*1b70*/  IMAD.MOV.U32 R6, RZ, RZ, R16 ;  /* 0x000000ffff067224 */ /* 0x000fe200078e0010 */
[----:B------:R-:W-:Y:S01]  /*1b80*/  MOV R7, R17 ;  /* 0x0000001100077202 */ /* 0x000fe20000000f00 */
[----:B--2---:R-:W2:Y:S02]  /*1b90*/  F2F.F64.F32 R8, R0 ;  /* 0x0000000000087310 */ /* 0x004ea40000201800 */
[----:B0-2---:R1:W-:Y:S04]  /*1ba0*/  STL.64 [R1+0x8], R8 ;  /* 0x0000080801007387 */ /* 0x0053e80000100a00 */
[----:B------:R-:W-:-:S07]  /*1bb0*/  LEPC R20, `(.L_x_43) ;  /* 0x000000001014794e */ /* 0x000fce0000000000 */
[----:B-1----:R-:W-:Y:S05]  /*1bc0*/  CALL.ABS.NOINC R2 ;  /* 0x0000000002007343 */ /* 0x002fea0003c00000 */
.L_x_43:
[----:B------:R-:W-:Y:S05]  /*1bd0*/  EXIT ;  /* 0x000000000000794d */ /* 0x000fea0003800000 */
.L_x_44:
        /* <DEDUP_REMOVED lines=10> */
.L_x_49:


//--------------------- .nv.global.init           --------------------------
	.section	.nv.global.init,"aw",@progbits
.nv.global.init:
	.type		$str$2,@object
	.size		$str$2,($str$1 - $str$2)
$str$2:
        /*0000*/ 	.byte	0x64, 0x5f, 0x69, 0x78, 0x5b, 0x25, 0x69, 0x5d, 0x3a, 0x20, 0x25, 0x66, 0x0a, 0x00
	.type		$str$1,@object
	.size		$str$1,($str - $str$1)
$str$1:
        /*000e*/ 	.byte	0x64, 0x5f, 0x58, 0x66, 0x70, 0x33, 0x32, 0x5b, 0x25, 0x69, 0x5d, 0x3a, 0x20, 0x25, 0x2e, 0x36
        /*001e*/ 	.byte	0x66, 0x0a, 0x00
	.type		$str,@object
	.size		$str,(.L_5 - $str)
$str:
        /*0021*/ 	.byte	0x64, 0x5f, 0x78, 0x5b, 0x25, 0x69, 0x5d, 0x20, 0x2b, 0x20, 0x64, 0x5f, 0x6d, 0x65, 0x64, 0x69
        /*0031*/ 	.byte	0x61, 0x6e, 0x5b, 0x20, 0x30, 0x20, 0x5d, 0x3a, 0x20, 0x25, 0x66, 0x0a, 0x00
.L_5:


//--------------------- .nv.shared.reserved.0     --------------------------
	.section	.nv.shared.reserved.0,"aw",@nobits
	.weak		__nv_reservedSMEM_offset_0_alias
	.size		__nv_reservedSMEM_offset_0_alias, 0, 64
	.other		__nv_reservedSMEM_offset_0_alias,@"STO_CUDA_RESERVED_SHARED STV_DEFAULT"
__nv_reservedSMEM_offset_0_alias:
	.zero		0
	.zero		64


//--------------------- .nv.global                --------------------------
	.section	.nv.global,"aw",@nobits
	.align	4
.nv.global:
	.type		d_ix,@object
	.size		d_ix,(d_x - d_ix)
d_ix:
	.zero		8192
	.type		d_x,@object
	.size		d_x,(d_Xfp32 - d_x)
d_x:
	.zero		8192
	.type		d_Xfp32,@object
	.size		d_Xfp32,(.L_1 - d_Xfp32)
d_Xfp32:
	.zero		8192
.L_1:


//--------------------- .nv.constant0._Z20dataMedianPreprocessv --------------------------
	.section	.nv.constant0._Z20dataMedianPreprocessv,"a",@progbits
	.sectionflags	@""
	.align	4
.nv.constant0._Z20dataMedianPreprocessv:
	.zero		896


//--------------------- .nv.constant0._Z14dctKernelFloatv --------------------------
	.section	.nv.constant0._Z14dctKernelFloatv,"a",@progbits
	.sectionflags	@""
	.align	4
.nv.constant0._Z14dctKernelFloatv:
	.zero		896


//--------------------- .nv.constant0._Z15idctKernelFloatv --------------------------
	.section	.nv.constant0._Z15idctKernelFloatv,"a",@progbits
	.sectionflags	@""
	.align	4
.nv.constant0._Z15idctKernelFloatv:
	.zero		896


//--------------------- .nv.constant0._Z11printKernelv --------------------------
	.section	.nv.constant0._Z11printKernelv,"a",@progbits
	.sectionflags	@""
	.align	4
.nv.constant0._Z11printKernelv:
	.zero		896


//--------------------- SYMBOLS --------------------------

	.type		.nv.reservedSmem.offset0,@object
	.size		.nv.reservedSmem.offset0,0x4
	.type		vprintf,@function
